	.target	sm_90a

	.elftype	@"ET_EXEC"


//--------------------- .note.nv.tkinfo           --------------------------
	.section	.note.nv.tkinfo,"",@"SHT_NOTE"
	.sectionflags	@"SHF_NOTE_NV_TKINFO"
	.tkinfo
        /*0018*/ 	.word	0x00000002
        /*0030*/ 	.string	""
        /*0030*/ 	.string	"ptxas"
        /*0030*/ 	.string	"Cuda compilation tools, release 13.0, V13.0.88"
        /*0030*/ 	.string	"Build cuda_13.0.r13.0/compiler.36424714_0"
        /*0030*/ 	.string	"-arch sm_90a -m 64 "



//--------------------- .note.nv.cuinfo           --------------------------
	.section	.note.nv.cuinfo,"",@"SHT_NOTE"
	.sectionflags	@"SHF_NOTE_NV_CUINFO"
        /*0018*/ 	.short	0x0002
        /*001a*/ 	.short	0x005a
        /*001c*/ 	.short	0x0082
	.zero		2


//--------------------- .nv.info                  --------------------------
	.section	.nv.info,"",@"SHT_CUDA_INFO"
	.align	4


	//----- nvinfo : EIATTR_REGCOUNT
	.align		4
        /*0000*/ 	.byte	0x04, 0x2f
        /*0002*/ 	.short	(.L_12 - .L_11)
	.align		4
.L_11:
        /*0004*/ 	.word	index@(_ZN7cutlass13device_kernelIN5flash19enable_sm80_to_sm89INS1_16FlashAttnFwdSm80INS1_25CollectiveMainloopFwdSm80ILi8ELi1ELb1EN4cute5tupleIJNS5_1CILi128EEENS7_ILi112EEES8_EEELi128ENS_10bfloat16_tEfNS_4arch4Sm80ELb1ELb0ELb1ELb1ELb1ELb1ELb1ELb1EEENS1_21CollectiveEpilogueFwdINS6_IJS8_S8_S9_EEENS6_IJNS7_ILi1EEESH_SH_EEESB_SD_Li256ELb1ELb1ELb1ELb0EEENS1_36VarlenDynamicPersistentTileSchedulerILi128ELi112ELi256ELi256ELb1ELb1ELb0ELb1ELb1ELb1EEEEEEEEEvNT_6ParamsE)
        /*0008*/ 	.word	0x00000004


	//----- nvinfo : EIATTR_FRAME_SIZE
	.align		4
.L_12:
        /*000c*/ 	.byte	0x04, 0x11
        /*000e*/ 	.short	(.L_14 - .L_13)
	.align		4
.L_13:
        /*0010*/ 	.word	index@(_ZN7cutlass13device_kernelIN5flash19enable_sm80_to_sm89INS1_16FlashAttnFwdSm80INS1_25CollectiveMainloopFwdSm80ILi8ELi1ELb1EN4cute5tupleIJNS5_1CILi128EEENS7_ILi112EEES8_EEELi128ENS_10bfloat16_tEfNS_4arch4Sm80ELb1ELb0ELb1ELb1ELb1ELb1ELb1ELb1EEENS1_21CollectiveEpilogueFwdINS6_IJS8_S8_S9_EEENS6_IJNS7_ILi1EEESH_SH_EEESB_SD_Li256ELb1ELb1ELb1ELb0EEENS1_36VarlenDynamicPersistentTileSchedulerILi128ELi112ELi256ELi256ELb1ELb1ELb0ELb1ELb1ELb1EEEEEEEEEvNT_6ParamsE)
        /*0014*/ 	.word	0x00000000


	//----- nvinfo : EIATTR_REGCOUNT
	.align		4
.L_14:
        /*0018*/ 	.byte	0x04, 0x2f
        /*001a*/ 	.short	(.L_16 - .L_15)
	.align		4
.L_15:
        /*001c*/ 	.word	index@(_ZN7cutlass13device_kernelIN5flash19enable_sm80_to_sm89INS1_16FlashAttnFwdSm80INS1_25CollectiveMainloopFwdSm80ILi8ELi1ELb1EN4cute5tupleIJNS5_1CILi128EEENS7_ILi112EEES8_EEELi128ENS_10bfloat16_tEfNS_4arch4Sm80ELb1ELb0ELb1ELb1ELb1ELb0ELb1ELb1EEENS1_21CollectiveEpilogueFwdINS6_IJS8_S8_S9_EEENS6_IJNS7_ILi1EEESH_SH_EEESB_SD_Li256ELb1ELb1ELb1ELb0EEENS1_36VarlenDynamicPersistentTileSchedulerILi128ELi112ELi256ELi256ELb1ELb1ELb0ELb1ELb1ELb1EEEEEEEEEvNT_6ParamsE)
        /*0020*/ 	.word	0x00000004


	//----- nvinfo : EIATTR_FRAME_SIZE
	.align		4
.L_16:
        /*0024*/ 	.byte	0x04, 0x11
        /*0026*/ 	.short	(.L_18 - .L_17)
	.align		4
.L_17:
        /*0028*/ 	.word	index@(_ZN7cutlass13device_kernelIN5flash19enable_sm80_to_sm89INS1_16FlashAttnFwdSm80INS1_25CollectiveMainloopFwdSm80ILi8ELi1ELb1EN4cute5tupleIJNS5_1CILi128EEENS7_ILi112EEES8_EEELi128ENS_10bfloat16_tEfNS_4arch4Sm80ELb1ELb0ELb1ELb1ELb1ELb0ELb1ELb1EEENS1_21CollectiveEpilogueFwdINS6_IJS8_S8_S9_EEENS6_IJNS7_ILi1EEESH_SH_EEESB_SD_Li256ELb1ELb1ELb1ELb0EEENS1_36VarlenDynamicPersistentTileSchedulerILi128ELi112ELi256ELi256ELb1ELb1ELb0ELb1ELb1ELb1EEEEEEEEEvNT_6ParamsE)
        /*002c*/ 	.word	0x00000000


	//----- nvinfo : EIATTR_REGCOUNT
	.align		4
.L_18:
        /*0030*/ 	.byte	0x04, 0x2f
        /*0032*/ 	.short	(.L_20 - .L_19)
	.align		4
.L_19:
        /*0034*/ 	.word	index@(_ZN7cutlass13device_kernelIN5flash19enable_sm80_to_sm89INS1_16FlashAttnFwdSm80INS1_25CollectiveMainloopFwdSm80ILi4ELi1ELb0EN4cute5tupleIJNS5_1CILi128EEENS7_ILi64EEES8_EEELi128ENS_10bfloat16_tEfNS_4arch4Sm80ELb1ELb0ELb1ELb0ELb1ELb0ELb1ELb1EEENS1_21CollectiveEpilogueFwdINS6_IJS8_S8_S9_EEENS6_IJNS7_ILi1EEESH_SH_EEESB_SD_Li128ELb0ELb1ELb1ELb0EEENS1_30DynamicPersistentTileSchedulerILi128ELi128ELb1ELb1ELb0EEEEEEEEEvNT_6ParamsE)
        /*0038*/ 	.word	0x00000004


	//----- nvinfo : EIATTR_FRAME_SIZE
	.align		4
.L_20:
        /*003c*/ 	.byte	0x04, 0x11
        /*003e*/ 	.short	(.L_22 - .L_21)
	.align		4
.L_21:
        /*0040*/ 	.word	index@(_ZN7cutlass13device_kernelIN5flash19enable_sm80_to_sm89INS1_16FlashAttnFwdSm80INS1_25CollectiveMainloopFwdSm80ILi4ELi1ELb0EN4cute5tupleIJNS5_1CILi128EEENS7_ILi64EEES8_EEELi128ENS_10bfloat16_tEfNS_4arch4Sm80ELb1ELb0ELb1ELb0ELb1ELb0ELb1ELb1EEENS1_21CollectiveEpilogueFwdINS6_IJS8_S8_S9_EEENS6_IJNS7_ILi1EEESH_SH_EEESB_SD_Li128ELb0ELb1ELb1ELb0EEENS1_30DynamicPersistentTileSchedulerILi128ELi128ELb1ELb1ELb0EEEEEEEEEvNT_6ParamsE)
        /*0044*/ 	.word	0x00000000


	//----- nvinfo : EIATTR_REGCOUNT
	.align		4
.L_22:
        /*0048*/ 	.byte	0x04, 0x2f
        /*004a*/ 	.short	(.L_24 - .L_23)
	.align		4
.L_23:
        /*004c*/ 	.word	index@(_ZN7cutlass13device_kernelIN5flash19enable_sm80_to_sm89INS1_16FlashAttnFwdSm80INS1_25CollectiveMainloopFwdSm80ILi8ELi1ELb1EN4cute5tupleIJNS5_1CILi128EEENS7_ILi96EEES8_EEELi128ENS_10bfloat16_tEfNS_4arch4Sm80ELb0ELb1ELb1ELb1ELb1ELb1ELb1ELb1EEENS1_21CollectiveEpilogueFwdINS6_IJS8_S8_S9_EEENS6_IJNS7_ILi1EEESH_SH_EEESB_SD_Li256ELb1ELb1ELb1ELb0EEENS1_36VarlenDynamicPersistentTileSchedulerILi128ELi96ELi256ELi256ELb1ELb1ELb0ELb1ELb0ELb1EEEEEEEEEvNT_6ParamsE)
        /*0050*/ 	.word	0x00000004


	//----- nvinfo : EIATTR_FRAME_SIZE
	.align		4
.L_24:
        /*0054*/ 	.byte	0x04, 0x11
        /*0056*/ 	.short	(.L_26 - .L_25)
	.align		4
.L_25:
        /*0058*/ 	.word	index@(_ZN7cutlass13device_kernelIN5flash19enable_sm80_to_sm89INS1_16FlashAttnFwdSm80INS1_25CollectiveMainloopFwdSm80ILi8ELi1ELb1EN4cute5tupleIJNS5_1CILi128EEENS7_ILi96EEES8_EEELi128ENS_10bfloat16_tEfNS_4arch4Sm80ELb0ELb1ELb1ELb1ELb1ELb1ELb1ELb1EEENS1_21CollectiveEpilogueFwdINS6_IJS8_S8_S9_EEENS6_IJNS7_ILi1EEESH_SH_EEESB_SD_Li256ELb1ELb1ELb1ELb0EEENS1_36VarlenDynamicPersistentTileSchedulerILi128ELi96ELi256ELi256ELb1ELb1ELb0ELb1ELb0ELb1EEEEEEEEEvNT_6ParamsE)
        /*005c*/ 	.word	0x00000000


	//----- nvinfo : EIATTR_REGCOUNT
	.align		4
.L_26:
        /*0060*/ 	.byte	0x04, 0x2f
        /*0062*/ 	.short	(.L_28 - .L_27)
	.align		4
.L_27:
        /*0064*/ 	.word	index@(_ZN7cutlass13device_kernelIN5flash19enable_sm80_to_sm89INS1_16FlashAttnFwdSm80INS1_25CollectiveMainloopFwdSm80ILi8ELi1ELb1EN4cute5tupleIJNS5_1CILi128EEENS7_ILi96EEES8_EEELi128ENS_10bfloat16_tEfNS_4arch4Sm80ELb0ELb1ELb1ELb1ELb1ELb0ELb1ELb1EEENS1_21CollectiveEpilogueFwdINS6_IJS8_S8_S9_EEENS6_IJNS7_ILi1EEESH_SH_EEESB_SD_Li256ELb1ELb1ELb1ELb0EEENS1_36VarlenDynamicPersistentTileSchedulerILi128ELi96ELi256ELi256ELb1ELb1ELb0ELb1ELb0ELb1EEEEEEEEEvNT_6ParamsE)
        /*0068*/ 	.word	0x00000004


	//----- nvinfo : EIATTR_FRAME_SIZE
	.align		4
.L_28:
        /*006c*/ 	.byte	0x04, 0x11
        /*006e*/ 	.short	(.L_30 - .L_29)
	.align		4
.L_29:
        /*0070*/ 	.word	index@(_ZN7cutlass13device_kernelIN5flash19enable_sm80_to_sm89INS1_16FlashAttnFwdSm80INS1_25CollectiveMainloopFwdSm80ILi8ELi1ELb1EN4cute5tupleIJNS5_1CILi128EEENS7_ILi96EEES8_EEELi128ENS_10bfloat16_tEfNS_4arch4Sm80ELb0ELb1ELb1ELb1ELb1ELb0ELb1ELb1EEENS1_21CollectiveEpilogueFwdINS6_IJS8_S8_S9_EEENS6_IJNS7_ILi1EEESH_SH_EEESB_SD_Li256ELb1ELb1ELb1ELb0EEENS1_36VarlenDynamicPersistentTileSchedulerILi128ELi96ELi256ELi256ELb1ELb1ELb0ELb1ELb0ELb1EEEEEEEEEvNT_6ParamsE)
        /*0074*/ 	.word	0x00000000


	//----- nvinfo : EIATTR_REGCOUNT
	.align		4
.L_30:
        /*0078*/ 	.byte	0x04, 0x2f
        /*007a*/ 	.short	(.L_32 - .L_31)
	.align		4
.L_31:
        /*007c*/ 	.word	index@(_ZN7cutlass13device_kernelIN5flash19enable_sm80_to_sm89INS1_16FlashAttnFwdSm80INS1_25CollectiveMainloopFwdSm80ILi4ELi1ELb0EN4cute5tupleIJNS5_1CILi128EEENS7_ILi48EEES8_EEELi128ENS_10bfloat16_tEfNS_4arch4Sm80ELb0ELb1ELb1ELb0ELb1ELb0ELb1ELb1EEENS1_21CollectiveEpilogueFwdINS6_IJS8_S8_S9_EEENS6_IJNS7_ILi1EEESH_SH_EEESB_SD_Li128ELb0ELb1ELb1ELb0EEENS1_19SingleTileSchedulerILb0ELb1ELb1ELi128EEEEEEEEEvNT_6ParamsE)
        /*0080*/ 	.word	0x00000004


	//----- nvinfo : EIATTR_FRAME_SIZE
	.align		4
.L_32:
        /*0084*/ 	.byte	0x04, 0x11
        /*0086*/ 	.short	(.L_34 - .L_33)
	.align		4
.L_33:
        /*0088*/ 	.word	index@(_ZN7cutlass13device_kernelIN5flash19enable_sm80_to_sm89INS1_16FlashAttnFwdSm80INS1_25CollectiveMainloopFwdSm80ILi4ELi1ELb0EN4cute5tupleIJNS5_1CILi128EEENS7_ILi48EEES8_EEELi128ENS_10bfloat16_tEfNS_4arch4Sm80ELb0ELb1ELb1ELb0ELb1ELb0ELb1ELb1EEENS1_21CollectiveEpilogueFwdINS6_IJS8_S8_S9_EEENS6_IJNS7_ILi1EEESH_SH_EEESB_SD_Li128ELb0ELb1ELb1ELb0EEENS1_19SingleTileSchedulerILb0ELb1ELb1ELi128EEEEEEEEEvNT_6ParamsE)
        /*008c*/ 	.word	0x00000000


	//----- nvinfo : EIATTR_REGCOUNT
	.align		4
.L_34:
        /*0090*/ 	.byte	0x04, 0x2f
        /*0092*/ 	.short	(.L_36 - .L_35)
	.align		4
.L_35:
        /*0094*/ 	.word	index@(_ZN7cutlass13device_kernelIN5flash19enable_sm80_to_sm89INS1_16FlashAttnFwdSm80INS1_25CollectiveMainloopFwdSm80ILi8ELi1ELb1EN4cute5tupleIJNS5_1CILi128EEENS7_ILi112EEES8_EEELi128ENS_10bfloat16_tEfNS_4arch4Sm80ELb0ELb0ELb1ELb1ELb1ELb1ELb1ELb1EEENS1_21CollectiveEpilogueFwdINS6_IJS8_S8_S9_EEENS6_IJNS7_ILi1EEESH_SH_EEESB_SD_Li256ELb1ELb1ELb1ELb0EEENS1_36VarlenDynamicPersistentTileSchedulerILi128ELi112ELi256ELi256ELb1ELb1ELb0ELb0ELb1ELb1EEEEEEEEEvNT_6ParamsE)
        /*0098*/ 	.word	0x00000004


	//----- nvinfo : EIATTR_FRAME_SIZE
	.align		4
.L_36:
        /*009c*/ 	.byte	0x04, 0x11
        /*009e*/ 	.short	(.L_38 - .L_37)
	.align		4
.L_37:
        /*00a0*/ 	.word	index@(_ZN7cutlass13device_kernelIN5flash19enable_sm80_to_sm89INS1_16FlashAttnFwdSm80INS1_25CollectiveMainloopFwdSm80ILi8ELi1ELb1EN4cute5tupleIJNS5_1CILi128EEENS7_ILi112EEES8_EEELi128ENS_10bfloat16_tEfNS_4arch4Sm80ELb0ELb0ELb1ELb1ELb1ELb1ELb1ELb1EEENS1_21CollectiveEpilogueFwdINS6_IJS8_S8_S9_EEENS6_IJNS7_ILi1EEESH_SH_EEESB_SD_Li256ELb1ELb1ELb1ELb0EEENS1_36VarlenDynamicPersistentTileSchedulerILi128ELi112ELi256ELi256ELb1ELb1ELb0ELb0ELb1ELb1EEEEEEEEEvNT_6ParamsE)
        /*00a4*/ 	.word	0x00000000


	//----- nvinfo : EIATTR_REGCOUNT
	.align		4
.L_38:
        /*00a8*/ 	.byte	0x04, 0x2f
        /*00aa*/ 	.short	(.L_40 - .L_39)
	.align		4
.L_39:
        /*00ac*/ 	.word	index@(_ZN7cutlass13device_kernelIN5flash19enable_sm80_to_sm89INS1_16FlashAttnFwdSm80INS1_25CollectiveMainloopFwdSm80ILi8ELi1ELb1EN4cute5tupleIJNS5_1CILi128EEENS7_ILi112EEES8_EEELi128ENS_10bfloat16_tEfNS_4arch4Sm80ELb0ELb0ELb1ELb1ELb1ELb0ELb1ELb1EEENS1_21CollectiveEpilogueFwdINS6_IJS8_S8_S9_EEENS6_IJNS7_ILi1EEESH_SH_EEESB_SD_Li256ELb1ELb1ELb1ELb0EEENS1_36VarlenDynamicPersistentTileSchedulerILi128ELi112ELi256ELi256ELb1ELb1ELb0ELb0ELb1ELb1EEEEEEEEEvNT_6ParamsE)
        /*00b0*/ 	.word	0x00000004


	//----- nvinfo : EIATTR_FRAME_SIZE
	.align		4
.L_40:
        /*00b4*/ 	.byte	0x04, 0x11
        /*00b6*/ 	.short	(.L_42 - .L_41)
	.align		4
.L_41:
        /*00b8*/ 	.word	index@(_ZN7cutlass13device_kernelIN5flash19enable_sm80_to_sm89INS1_16FlashAttnFwdSm80INS1_25CollectiveMainloopFwdSm80ILi8ELi1ELb1EN4cute5tupleIJNS5_1CILi128EEENS7_ILi112EEES8_EEELi128ENS_10bfloat16_tEfNS_4arch4Sm80ELb0ELb0ELb1ELb1ELb1ELb0ELb1ELb1EEENS1_21CollectiveEpilogueFwdINS6_IJS8_S8_S9_EEENS6_IJNS7_ILi1EEESH_SH_EEESB_SD_Li256ELb1ELb1ELb1ELb0EEENS1_36VarlenDynamicPersistentTileSchedulerILi128ELi112ELi256ELi256ELb1ELb1ELb0ELb0ELb1ELb1EEEEEEEEEvNT_6ParamsE)
        /*00bc*/ 	.word	0x00000000


	//----- nvinfo : EIATTR_REGCOUNT
	.align		4
.L_42:
        /*00c0*/ 	.byte	0x04, 0x2f
        /*00c2*/ 	.short	(.L_44 - .L_43)
	.align		4
.L_43:
        /*00c4*/ 	.word	index@(_ZN7cutlass13device_kernelIN5flash19enable_sm80_to_sm89INS1_16FlashAttnFwdSm80INS1_25CollectiveMainloopFwdSm80ILi4ELi1ELb0EN4cute5tupleIJNS5_1CILi128EEENS7_ILi64EEES8_EEELi128ENS_10bfloat16_tEfNS_4arch4Sm80ELb0ELb0ELb1ELb0ELb1ELb0ELb1ELb1EEENS1_21CollectiveEpilogueFwdINS6_IJS8_S8_S9_EEENS6_IJNS7_ILi1EEESH_SH_EEESB_SD_Li128ELb0ELb1ELb1ELb0EEENS1_19SingleTileSchedulerILb0ELb1ELb1ELi128EEEEEEEEEvNT_6ParamsE)
        /*00c8*/ 	.word	0x00000004


	//----- nvinfo : EIATTR_FRAME_SIZE
	.align		4
.L_44:
        /*00cc*/ 	.byte	0x04, 0x11
        /*00ce*/ 	.short	(.L_46 - .L_45)
	.align		4
.L_45:
        /*00d0*/ 	.word	index@(_ZN7cutlass13device_kernelIN5flash19enable_sm80_to_sm89INS1_16FlashAttnFwdSm80INS1_25CollectiveMainloopFwdSm80ILi4ELi1ELb0EN4cute5tupleIJNS5_1CILi128EEENS7_ILi64EEES8_EEELi128ENS_10bfloat16_tEfNS_4arch4Sm80ELb0ELb0ELb1ELb0ELb1ELb0ELb1ELb1EEENS1_21CollectiveEpilogueFwdINS6_IJS8_S8_S9_EEENS6_IJNS7_ILi1EEESH_SH_EEESB_SD_Li128ELb0ELb1ELb1ELb0EEENS1_19SingleTileSchedulerILb0ELb1ELb1ELi128EEEEEEEEEvNT_6ParamsE)
        /*00d4*/ 	.word	0x00000000


	//----- nvinfo : EIATTR_REGCOUNT
	.align		4
.L_46:
        /*00d8*/ 	.byte	0x04, 0x2f
        /*00da*/ 	.short	(.L_48 - .L_47)
	.align		4
.L_47:
        /*00dc*/ 	.word	index@(_ZN7cutlass13device_kernelIN5flash19enable_sm80_to_sm89INS1_16FlashAttnFwdSm80INS1_25CollectiveMainloopFwdSm80ILi8ELi1ELb1EN4cute5tupleIJNS5_1CILi128EEES8_S8_EEELi128ENS_10bfloat16_tEfNS_4arch4Sm80ELb1ELb0ELb1ELb0ELb1ELb0ELb1ELb1EEENS1_21CollectiveEpilogueFwdIS9_NS6_IJNS7_ILi1EEESF_SF_EEESA_SC_Li256ELb0ELb1ELb1ELb0EEENS1_30DynamicPersistentTileSchedulerILi256ELi256ELb1ELb1ELb0EEEEEEEEEvNT_6ParamsE)
        /*00e0*/ 	.word	0x00000004


	//----- nvinfo : EIATTR_FRAME_SIZE
	.align		4
.L_48:
        /*00e4*/ 	.byte	0x04, 0x11
        /*00e6*/ 	.short	(.L_50 - .L_49)
	.align		4
.L_49:
        /*00e8*/ 	.word	index@(_ZN7cutlass13device_kernelIN5flash19enable_sm80_to_sm89INS1_16FlashAttnFwdSm80INS1_25CollectiveMainloopFwdSm80ILi8ELi1ELb1EN4cute5tupleIJNS5_1CILi128EEES8_S8_EEELi128ENS_10bfloat16_tEfNS_4arch4Sm80ELb1ELb0ELb1ELb0ELb1ELb0ELb1ELb1EEENS1_21CollectiveEpilogueFwdIS9_NS6_IJNS7_ILi1EEESF_SF_EEESA_SC_Li256ELb0ELb1ELb1ELb0EEENS1_30DynamicPersistentTileSchedulerILi256ELi256ELb1ELb1ELb0EEEEEEEEEvNT_6ParamsE)
        /*00ec*/ 	.word	0x00000000


	//----- nvinfo : EIATTR_REGCOUNT
	.align		4
.L_50:
        /*00f0*/ 	.byte	0x04, 0x2f
        /*00f2*/ 	.short	(.L_52 - .L_51)
	.align		4
.L_51:
        /*00f4*/ 	.word	index@(_ZN7cutlass13device_kernelIN5flash19enable_sm80_to_sm89INS1_16FlashAttnFwdSm80INS1_25CollectiveMainloopFwdSm80ILi8ELi1ELb1EN4cute5tupleIJNS5_1CILi128EEENS7_ILi96EEES8_EEELi128ENS_10bfloat16_tEfNS_4arch4Sm80ELb0ELb1ELb1ELb0ELb1ELb0ELb1ELb1EEENS1_21CollectiveEpilogueFwdINS6_IJS8_S8_S9_EEENS6_IJNS7_ILi1EEESH_SH_EEESB_SD_Li256ELb0ELb1ELb1ELb0EEENS1_19SingleTileSchedulerILb0ELb1ELb1ELi128EEEEEEEEEvNT_6ParamsE)
        /*00f8*/ 	.word	0x00000004


	//----- nvinfo : EIATTR_FRAME_SIZE
	.align		4
.L_52:
        /*00fc*/ 	.byte	0x04, 0x11
        /*00fe*/ 	.short	(.L_54 - .L_53)
	.align		4
.L_53:
        /*0100*/ 	.word	index@(_ZN7cutlass13device_kernelIN5flash19enable_sm80_to_sm89INS1_16FlashAttnFwdSm80INS1_25CollectiveMainloopFwdSm80ILi8ELi1ELb1EN4cute5tupleIJNS5_1CILi128EEENS7_ILi96EEES8_EEELi128ENS_10bfloat16_tEfNS_4arch4Sm80ELb0ELb1ELb1ELb0ELb1ELb0ELb1ELb1EEENS1_21CollectiveEpilogueFwdINS6_IJS8_S8_S9_EEENS6_IJNS7_ILi1EEESH_SH_EEESB_SD_Li256ELb0ELb1ELb1ELb0EEENS1_19SingleTileSchedulerILb0ELb1ELb1ELi128EEEEEEEEEvNT_6ParamsE)
        /*0104*/ 	.word	0x00000000


	//----- nvinfo : EIATTR_REGCOUNT
	.align		4
.L_54:
        /*0108*/ 	.byte	0x04, 0x2f
        /*010a*/ 	.short	(.L_56 - .L_55)
	.align		4
.L_55:
        /*010c*/ 	.word	index@(_ZN7cutlass13device_kernelIN5flash19enable_sm80_to_sm89INS1_16FlashAttnFwdSm80INS1_25CollectiveMainloopFwdSm80ILi8ELi1ELb1EN4cute5tupleIJNS5_1CILi128EEES8_S8_EEELi128ENS_10bfloat16_tEfNS_4arch4Sm80ELb0ELb0ELb1ELb0ELb1ELb0ELb1ELb1EEENS1_21CollectiveEpilogueFwdIS9_NS6_IJNS7_ILi1EEESF_SF_EEESA_SC_Li256ELb0ELb1ELb1ELb0EEENS1_19SingleTileSchedulerILb0ELb1ELb1ELi128EEEEEEEEEvNT_6ParamsE)
        /*0110*/ 	.word	0x00000004


	//----- nvinfo : EIATTR_FRAME_SIZE
	.align		4
.L_56:
        /*0114*/ 	.byte	0x04, 0x11
        /*0116*/ 	.short	(.L_58 - .L_57)
	.align		4
.L_57:
        /*0118*/ 	.word	index@(_ZN7cutlass13device_kernelIN5flash19enable_sm80_to_sm89INS1_16FlashAttnFwdSm80INS1_25CollectiveMainloopFwdSm80ILi8ELi1ELb1EN4cute5tupleIJNS5_1CILi128EEES8_S8_EEELi128ENS_10bfloat16_tEfNS_4arch4Sm80ELb0ELb0ELb1ELb0ELb1ELb0ELb1ELb1EEENS1_21CollectiveEpilogueFwdIS9_NS6_IJNS7_ILi1EEESF_SF_EEESA_SC_Li256ELb0ELb1ELb1ELb0EEENS1_19SingleTileSchedulerILb0ELb1ELb1ELi128EEEEEEEEEvNT_6ParamsE)
        /*011c*/ 	.word	0x00000000


	//----- nvinfo : EIATTR_MIN_STACK_SIZE
	.align		4
.L_58:
        /*0120*/ 	.byte	0x04, 0x12
        /*0122*/ 	.short	(.L_60 - .L_59)
	.align		4
.L_59:
        /*0124*/ 	.word	index@(_ZN7cutlass13device_kernelIN5flash19enable_sm80_to_sm89INS1_16FlashAttnFwdSm80INS1_25CollectiveMainloopFwdSm80ILi8ELi1ELb1EN4cute5tupleIJNS5_1CILi128EEES8_S8_EEELi128ENS_10bfloat16_tEfNS_4arch4Sm80ELb0ELb0ELb1ELb0ELb1ELb0ELb1ELb1EEENS1_21CollectiveEpilogueFwdIS9_NS6_IJNS7_ILi1EEESF_SF_EEESA_SC_Li256ELb0ELb1ELb1ELb0EEENS1_19SingleTileSchedulerILb0ELb1ELb1ELi128EEEEEEEEEvNT_6ParamsE)
        /*0128*/ 	.word	0x00000000


	//----- nvinfo : EIATTR_MIN_STACK_SIZE
	.align		4
.L_60:
        /*012c*/ 	.byte	0x04, 0x12
        /*012e*/ 	.short	(.L_62 - .L_61)
	.align		4
.L_61:
        /*0130*/ 	.word	index@(_ZN7cutlass13device_kernelIN5flash19enable_sm80_to_sm89INS1_16FlashAttnFwdSm80INS1_25CollectiveMainloopFwdSm80ILi8ELi1ELb1EN4cute5tupleIJNS5_1CILi128EEENS7_ILi96EEES8_EEELi128ENS_10bfloat16_tEfNS_4arch4Sm80ELb0ELb1ELb1ELb0ELb1ELb0ELb1ELb1EEENS1_21CollectiveEpilogueFwdINS6_IJS8_S8_S9_EEENS6_IJNS7_ILi1EEESH_SH_EEESB_SD_Li256ELb0ELb1ELb1ELb0EEENS1_19SingleTileSchedulerILb0ELb1ELb1ELi128EEEEEEEEEvNT_6ParamsE)
        /*0134*/ 	.word	0x00000000


	//----- nvinfo : EIATTR_MIN_STACK_SIZE
	.align		4
.L_62:
        /*0138*/ 	.byte	0x04, 0x12
        /*013a*/ 	.short	(.L_64 - .L_63)
	.align		4
.L_63:
        /*013c*/ 	.word	index@(_ZN7cutlass13device_kernelIN5flash19enable_sm80_to_sm89INS1_16FlashAttnFwdSm80INS1_25CollectiveMainloopFwdSm80ILi8ELi1ELb1EN4cute5tupleIJNS5_1CILi128EEES8_S8_EEELi128ENS_10bfloat16_tEfNS_4arch4Sm80ELb1ELb0ELb1ELb0ELb1ELb0ELb1ELb1EEENS1_21CollectiveEpilogueFwdIS9_NS6_IJNS7_ILi1EEESF_SF_EEESA_SC_Li256ELb0ELb1ELb1ELb0EEENS1_30DynamicPersistentTileSchedulerILi256ELi256ELb1ELb1ELb0EEEEEEEEEvNT_6ParamsE)
        /*0140*/ 	.word	0x00000000


	//----- nvinfo : EIATTR_MIN_STACK_SIZE
	.align		4
.L_64:
        /*0144*/ 	.byte	0x04, 0x12
        /*0146*/ 	.short	(.L_66 - .L_65)
	.align		4
.L_65:
        /*0148*/ 	.word	index@(_ZN7cutlass13device_kernelIN5flash19enable_sm80_to_sm89INS1_16FlashAttnFwdSm80INS1_25CollectiveMainloopFwdSm80ILi4ELi1ELb0EN4cute5tupleIJNS5_1CILi128EEENS7_ILi64EEES8_EEELi128ENS_10bfloat16_tEfNS_4arch4Sm80ELb0ELb0ELb1ELb0ELb1ELb0ELb1ELb1EEENS1_21CollectiveEpilogueFwdINS6_IJS8_S8_S9_EEENS6_IJNS7_ILi1EEESH_SH_EEESB_SD_Li128ELb0ELb1ELb1ELb0EEENS1_19SingleTileSchedulerILb0ELb1ELb1ELi128EEEEEEEEEvNT_6ParamsE)
        /*014c*/ 	.word	0x00000000


	//----- nvinfo : EIATTR_MIN_STACK_SIZE
	.align		4
.L_66:
        /*0150*/ 	.byte	0x04, 0x12
        /*0152*/ 	.short	(.L_68 - .L_67)
	.align		4
.L_67:
        /*0154*/ 	.word	index@(_ZN7cutlass13device_kernelIN5flash19enable_sm80_to_sm89INS1_16FlashAttnFwdSm80INS1_25CollectiveMainloopFwdSm80ILi8ELi1ELb1EN4cute5tupleIJNS5_1CILi128EEENS7_ILi112EEES8_EEELi128ENS_10bfloat16_tEfNS_4arch4Sm80ELb0ELb0ELb1ELb1ELb1ELb0ELb1ELb1EEENS1_21CollectiveEpilogueFwdINS6_IJS8_S8_S9_EEENS6_IJNS7_ILi1EEESH_SH_EEESB_SD_Li256ELb1ELb1ELb1ELb0EEENS1_36VarlenDynamicPersistentTileSchedulerILi128ELi112ELi256ELi256ELb1ELb1ELb0ELb0ELb1ELb1EEEEEEEEEvNT_6ParamsE)
        /*0158*/ 	.word	0x00000000


	//----- nvinfo : EIATTR_MIN_STACK_SIZE
	.align		4
.L_68:
        /*015c*/ 	.byte	0x04, 0x12
        /*015e*/ 	.short	(.L_70 - .L_69)
	.align		4
.L_69:
        /*0160*/ 	.word	index@(_ZN7cutlass13device_kernelIN5flash19enable_sm80_to_sm89INS1_16FlashAttnFwdSm80INS1_25CollectiveMainloopFwdSm80ILi8ELi1ELb1EN4cute5tupleIJNS5_1CILi128EEENS7_ILi112EEES8_EEELi128ENS_10bfloat16_tEfNS_4arch4Sm80ELb0ELb0ELb1ELb1ELb1ELb1ELb1ELb1EEENS1_21CollectiveEpilogueFwdINS6_IJS8_S8_S9_EEENS6_IJNS7_ILi1EEESH_SH_EEESB_SD_Li256ELb1ELb1ELb1ELb0EEENS1_36VarlenDynamicPersistentTileSchedulerILi128ELi112ELi256ELi256ELb1ELb1ELb0ELb0ELb1ELb1EEEEEEEEEvNT_6ParamsE)
        /*0164*/ 	.word	0x00000000


	//----- nvinfo : EIATTR_MIN_STACK_SIZE
	.align		4
.L_70:
        /*0168*/ 	.byte	0x04, 0x12
        /*016a*/ 	.short	(.L_72 - .L_71)
	.align		4
.L_71:
        /*016c*/ 	.word	index@(_ZN7cutlass13device_kernelIN5flash19enable_sm80_to_sm89INS1_16FlashAttnFwdSm80INS1_25CollectiveMainloopFwdSm80ILi4ELi1ELb0EN4cute5tupleIJNS5_1CILi128EEENS7_ILi48EEES8_EEELi128ENS_10bfloat16_tEfNS_4arch4Sm80ELb0ELb1ELb1ELb0ELb1ELb0ELb1ELb1EEENS1_21CollectiveEpilogueFwdINS6_IJS8_S8_S9_EEENS6_IJNS7_ILi1EEESH_SH_EEESB_SD_Li128ELb0ELb1ELb1ELb0EEENS1_19SingleTileSchedulerILb0ELb1ELb1ELi128EEEEEEEEEvNT_6ParamsE)
        /*0170*/ 	.word	0x00000000


	//----- nvinfo : EIATTR_MIN_STACK_SIZE
	.align		4
.L_72:
        /*0174*/ 	.byte	0x04, 0x12
        /*0176*/ 	.short	(.L_74 - .L_73)
	.align		4
.L_73:
        /*0178*/ 	.word	index@(_ZN7cutlass13device_kernelIN5flash19enable_sm80_to_sm89INS1_16FlashAttnFwdSm80INS1_25CollectiveMainloopFwdSm80ILi8ELi1ELb1EN4cute5tupleIJNS5_1CILi128EEENS7_ILi96EEES8_EEELi128ENS_10bfloat16_tEfNS_4arch4Sm80ELb0ELb1ELb1ELb1ELb1ELb0ELb1ELb1EEENS1_21CollectiveEpilogueFwdINS6_IJS8_S8_S9_EEENS6_IJNS7_ILi1EEESH_SH_EEESB_SD_Li256ELb1ELb1ELb1ELb0EEENS1_36VarlenDynamicPersistentTileSchedulerILi128ELi96ELi256ELi256ELb1ELb1ELb0ELb1ELb0ELb1EEEEEEEEEvNT_6ParamsE)
        /*017c*/ 	.word	0x00000000


	//----- nvinfo : EIATTR_MIN_STACK_SIZE
	.align		4
.L_74:
        /*0180*/ 	.byte	0x04, 0x12
        /*0182*/ 	.short	(.L_76 - .L_75)
	.align		4
.L_75:
        /*0184*/ 	.word	index@(_ZN7cutlass13device_kernelIN5flash19enable_sm80_to_sm89INS1_16FlashAttnFwdSm80INS1_25CollectiveMainloopFwdSm80ILi8ELi1ELb1EN4cute5tupleIJNS5_1CILi128EEENS7_ILi96EEES8_EEELi128ENS_10bfloat16_tEfNS_4arch4Sm80ELb0ELb1ELb1ELb1ELb1ELb1ELb1ELb1EEENS1_21CollectiveEpilogueFwdINS6_IJS8_S8_S9_EEENS6_IJNS7_ILi1EEESH_SH_EEESB_SD_Li256ELb1ELb1ELb1ELb0EEENS1_36VarlenDynamicPersistentTileSchedulerILi128ELi96ELi256ELi256ELb1ELb1ELb0ELb1ELb0ELb1EEEEEEEEEvNT_6ParamsE)
        /*0188*/ 	.word	0x00000000


	//----- nvinfo : EIATTR_MIN_STACK_SIZE
	.align		4
.L_76:
        /*018c*/ 	.byte	0x04, 0x12
        /*018e*/ 	.short	(.L_78 - .L_77)
	.align		4
.L_77:
        /*0190*/ 	.word	index@(_ZN7cutlass13device_kernelIN5flash19enable_sm80_to_sm89INS1_16FlashAttnFwdSm80INS1_25CollectiveMainloopFwdSm80ILi4ELi1ELb0EN4cute5tupleIJNS5_1CILi128EEENS7_ILi64EEES8_EEELi128ENS_10bfloat16_tEfNS_4arch4Sm80ELb1ELb0ELb1ELb0ELb1ELb0ELb1ELb1EEENS1_21CollectiveEpilogueFwdINS6_IJS8_S8_S9_EEENS6_IJNS7_ILi1EEESH_SH_EEESB_SD_Li128ELb0ELb1ELb1ELb0EEENS1_30DynamicPersistentTileSchedulerILi128ELi128ELb1ELb1ELb0EEEEEEEEEvNT_6ParamsE)
        /*0194*/ 	.word	0x00000000


	//----- nvinfo : EIATTR_MIN_STACK_SIZE
	.align		4
.L_78:
        /*0198*/ 	.byte	0x04, 0x12
        /*019a*/ 	.short	(.L_80 - .L_79)
	.align		4
.L_79:
        /*019c*/ 	.word	index@(_ZN7cutlass13device_kernelIN5flash19enable_sm80_to_sm89INS1_16FlashAttnFwdSm80INS1_25CollectiveMainloopFwdSm80ILi8ELi1ELb1EN4cute5tupleIJNS5_1CILi128EEENS7_ILi112EEES8_EEELi128ENS_10bfloat16_tEfNS_4arch4Sm80ELb1ELb0ELb1ELb1ELb1ELb0ELb1ELb1EEENS1_21CollectiveEpilogueFwdINS6_IJS8_S8_S9_EEENS6_IJNS7_ILi1EEESH_SH_EEESB_SD_Li256ELb1ELb1ELb1ELb0EEENS1_36VarlenDynamicPersistentTileSchedulerILi128ELi112ELi256ELi256ELb1ELb1ELb0ELb1ELb1ELb1EEEEEEEEEvNT_6ParamsE)
        /*01a0*/ 	.word	0x00000000


	//----- nvinfo : EIATTR_MIN_STACK_SIZE
	.align		4
.L_80:
        /*01a4*/ 	.byte	0x04, 0x12
        /*01a6*/ 	.short	(.L_82 - .L_81)
	.align		4
.L_81:
        /*01a8*/ 	.word	index@(_ZN7cutlass13device_kernelIN5flash19enable_sm80_to_sm89INS1_16FlashAttnFwdSm80INS1_25CollectiveMainloopFwdSm80ILi8ELi1ELb1EN4cute5tupleIJNS5_1CILi128EEENS7_ILi112EEES8_EEELi128ENS_10bfloat16_tEfNS_4arch4Sm80ELb1ELb0ELb1ELb1ELb1ELb1ELb1ELb1EEENS1_21CollectiveEpilogueFwdINS6_IJS8_S8_S9_EEENS6_IJNS7_ILi1EEESH_SH_EEESB_SD_Li256ELb1ELb1ELb1ELb0EEENS1_36VarlenDynamicPersistentTileSchedulerILi128ELi112ELi256ELi256ELb1ELb1ELb0ELb1ELb1ELb1EEEEEEEEEvNT_6ParamsE)
        /*01ac*/ 	.word	0x00000000
.L_82:


//--------------------- .nv.compat                --------------------------
	.section	.nv.compat,"",@"SHT_CUDA_COMPAT_INFO"
	.align	4
        /*0000*/ 	.byte	0x02, 0x09, 0x01, 0x00, 0x02, 0x02, 0x01, 0x00, 0x02, 0x05, 0x05, 0x00, 0x03, 0x07, 0x01, 0x01
        /*0010*/ 	.byte	0x02, 0x03, 0x00, 0x00, 0x02, 0x06, 0x01, 0x00, 0x04, 0x0b, 0x08, 0x00, 0x00, 0x00, 0x00, 0x00
        /*0020*/ 	.byte	0x00, 0x00, 0x00, 0x00


//--------------------- .nv.info._ZN7cutlass13device_kernelIN5flash19enable_sm80_to_sm89INS1_16FlashAttnFwdSm80INS1_25CollectiveMainloopFwdSm80ILi8ELi1ELb1EN4cute5tupleIJNS5_1CILi128EEES8_S8_EEELi128ENS_10bfloat16_tEfNS_4arch4Sm80ELb0ELb0ELb1ELb0ELb1ELb0ELb1ELb1EEENS1_21CollectiveEpilogueFwdIS9_NS6_IJNS7_ILi1EEESF_SF_EEESA_SC_Li256ELb0ELb1ELb1ELb0EEENS1_19SingleTileSchedulerILb0ELb1ELb1ELi128EEEEEEEEEvNT_6ParamsE --------------------------
	.section	.nv.info._ZN7cutlass13device_kernelIN5flash19enable_sm80_to_sm89INS1_16FlashAttnFwdSm80INS1_25CollectiveMainloopFwdSm80ILi8ELi1ELb1EN4cute5tupleIJNS5_1CILi128EEES8_S8_EEELi128ENS_10bfloat16_tEfNS_4arch4Sm80ELb0ELb0ELb1ELb0ELb1ELb0ELb1ELb1EEENS1_21CollectiveEpilogueFwdIS9_NS6_IJNS7_ILi1EEESF_SF_EEESA_SC_Li256ELb0ELb1ELb1ELb0EEENS1_19SingleTileSchedulerILb0ELb1ELb1ELi128EEEEEEEEEvNT_6ParamsE,"",@"SHT_CUDA_INFO"
	.sectionflags	@""
	.align	4


	//----- nvinfo : EIATTR_CUDA_API_VERSION
	.align		4
        /*0000*/ 	.byte	0x04, 0x37
        /*0002*/ 	.short	(.L_84 - .L_83)
.L_83:
        /*0004*/ 	.word	0x00000082


	//----- nvinfo : EIATTR_KPARAM_INFO
	.align		4
.L_84:
        /*0008*/ 	.byte	0x04, 0x17
        /*000a*/ 	.short	(.L_86 - .L_85)
.L_85:
        /*000c*/ 	.word	0x00000000
        /*0010*/ 	.short	0x0000
        /*0012*/ 	.short	0x0000
        /*0014*/ 	.byte	0x00, 0xf0, 0x61, 0x10


	//----- nvinfo : EIATTR_SPARSE_MMA_MASK
	.align		4
.L_86:
        /*0018*/ 	.byte	0x03, 0x50
        /*001a*/ 	.short	0x0000


	//----- nvinfo : EIATTR_MAXREG_COUNT
	.align		4
        /*001c*/ 	.byte	0x03, 0x1b
        /*001e*/ 	.short	0x00ff


	//----- nvinfo : EIATTR_MERCURY_ISA_VERSION
	.align		4
        /*0020*/ 	.byte	0x03, 0x5f
        /*0022*/ 	.short	0x0101


	//----- nvinfo : EIATTR_EXIT_INSTR_OFFSETS
	.align		4
        /*0024*/ 	.byte	0x04, 0x1c
        /*0026*/ 	.short	(.L_88 - .L_87)


	//   ....[0]....
.L_87:
        /*0028*/ 	.word	0x00000010


	//----- nvinfo : EIATTR_MAX_THREADS
	.align		4
.L_88:
        /*002c*/ 	.byte	0x04, 0x05
        /*002e*/ 	.short	(.L_90 - .L_89)
.L_89:
        /*0030*/ 	.word	0x00000100
        /*0034*/ 	.word	0x00000001
        /*0038*/ 	.word	0x00000001


	//----- nvinfo : EIATTR_CBANK_PARAM_SIZE
	.align		4
.L_90:
        /*003c*/ 	.byte	0x03, 0x19
        /*003e*/ 	.short	0x0418


	//----- nvinfo : EIATTR_PARAM_CBANK
	.align		4
        /*0040*/ 	.byte	0x04, 0x0a
        /*0042*/ 	.short	(.L_92 - .L_91)
	.align		4
.L_91:
        /*0044*/ 	.word	index@(.nv.constant0._ZN7cutlass13device_kernelIN5flash19enable_sm80_to_sm89INS1_16FlashAttnFwdSm80INS1_25CollectiveMainloopFwdSm80ILi8ELi1ELb1EN4cute5tupleIJNS5_1CILi128EEES8_S8_EEELi128ENS_10bfloat16_tEfNS_4arch4Sm80ELb0ELb0ELb1ELb0ELb1ELb0ELb1ELb1EEENS1_21CollectiveEpilogueFwdIS9_NS6_IJNS7_ILi1EEESF_SF_EEESA_SC_Li256ELb0ELb1ELb1ELb0EEENS1_19SingleTileSchedulerILb0ELb1ELb1ELi128EEEEEEEEEvNT_6ParamsE)
        /*0048*/ 	.short	0x0210
        /*004a*/ 	.short	0x0418


	//----- nvinfo : EIATTR_SW_WAR
	.align		4
.L_92:
        /*004c*/ 	.byte	0x04, 0x36
        /*004e*/ 	.short	(.L_94 - .L_93)
.L_93:
        /*0050*/ 	.word	0x00000008
.L_94:


//--------------------- .nv.info._ZN7cutlass13device_kernelIN5flash19enable_sm80_to_sm89INS1_16FlashAttnFwdSm80INS1_25CollectiveMainloopFwdSm80ILi8ELi1ELb1EN4cute5tupleIJNS5_1CILi128EEENS7_ILi96EEES8_EEELi128ENS_10bfloat16_tEfNS_4arch4Sm80ELb0ELb1ELb1ELb0ELb1ELb0ELb1ELb1EEENS1_21CollectiveEpilogueFwdINS6_IJS8_S8_S9_EEENS6_IJNS7_ILi1EEESH_SH_EEESB_SD_Li256ELb0ELb1ELb1ELb0EEENS1_19SingleTileSchedulerILb0ELb1ELb1ELi128EEEEEEEEEvNT_6ParamsE --------------------------
	.section	.nv.info._ZN7cutlass13device_kernelIN5flash19enable_sm80_to_sm89INS1_16FlashAttnFwdSm80INS1_25CollectiveMainloopFwdSm80ILi8ELi1ELb1EN4cute5tupleIJNS5_1CILi128EEENS7_ILi96EEES8_EEELi128ENS_10bfloat16_tEfNS_4arch4Sm80ELb0ELb1ELb1ELb0ELb1ELb0ELb1ELb1EEENS1_21CollectiveEpilogueFwdINS6_IJS8_S8_S9_EEENS6_IJNS7_ILi1EEESH_SH_EEESB_SD_Li256ELb0ELb1ELb1ELb0EEENS1_19SingleTileSchedulerILb0ELb1ELb1ELi128EEEEEEEEEvNT_6ParamsE,"",@"SHT_CUDA_INFO"
	.sectionflags	@""
	.align	4


	//----- nvinfo : EIATTR_CUDA_API_VERSION
	.align		4
        /*0000*/ 	.byte	0x04, 0x37
        /*0002*/ 	.short	(.L_96 - .L_95)
.L_95:
        /*0004*/ 	.word	0x00000082


	//----- nvinfo : EIATTR_KPARAM_INFO
	.align		4
.L_96:
        /*0008*/ 	.byte	0x04, 0x17
        /*000a*/ 	.short	(.L_98 - .L_97)
.L_97:
        /*000c*/ 	.word	0x00000000
        /*0010*/ 	.short	0x0000
        /*0012*/ 	.short	0x0000
        /*0014*/ 	.byte	0x00, 0xf0, 0x61, 0x10


	//----- nvinfo : EIATTR_SPARSE_MMA_MASK
	.align		4
.L_98:
        /*0018*/ 	.byte	0x03, 0x50
        /*001a*/ 	.short	0x0000


	//----- nvinfo : EIATTR_MAXREG_COUNT
	.align		4
        /*001c*/ 	.byte	0x03, 0x1b
        /*001e*/ 	.short	0x00ff


	//----- nvinfo : EIATTR_MERCURY_ISA_VERSION
	.align		4
        /*0020*/ 	.byte	0x03, 0x5f
        /*0022*/ 	.short	0x0101


	//----- nvinfo : EIATTR_EXIT_INSTR_OFFSETS
	.align		4
        /*0024*/ 	.byte	0x04, 0x1c
        /*0026*/ 	.short	(.L_100 - .L_99)


	//   ....[0]....
.L_99:
        /*0028*/ 	.word	0x00000010


	//----- nvinfo : EIATTR_MAX_THREADS
	.align		4
.L_100:
        /*002c*/ 	.byte	0x04, 0x05
        /*002e*/ 	.short	(.L_102 - .L_101)
.L_101:
        /*0030*/ 	.word	0x00000100
        /*0034*/ 	.word	0x00000001
        /*0038*/ 	.word	0x00000001


	//----- nvinfo : EIATTR_CBANK_PARAM_SIZE
	.align		4
.L_102:
        /*003c*/ 	.byte	0x03, 0x19
        /*003e*/ 	.short	0x0418


	//----- nvinfo : EIATTR_PARAM_CBANK
	.align		4
        /*0040*/ 	.byte	0x04, 0x0a
        /*0042*/ 	.short	(.L_104 - .L_103)
	.align		4
.L_103:
        /*0044*/ 	.word	index@(.nv.constant0._ZN7cutlass13device_kernelIN5flash19enable_sm80_to_sm89INS1_16FlashAttnFwdSm80INS1_25CollectiveMainloopFwdSm80ILi8ELi1ELb1EN4cute5tupleIJNS5_1CILi128EEENS7_ILi96EEES8_EEELi128ENS_10bfloat16_tEfNS_4arch4Sm80ELb0ELb1ELb1ELb0ELb1ELb0ELb1ELb1EEENS1_21CollectiveEpilogueFwdINS6_IJS8_S8_S9_EEENS6_IJNS7_ILi1EEESH_SH_EEESB_SD_Li256ELb0ELb1ELb1ELb0EEENS1_19SingleTileSchedulerILb0ELb1ELb1ELi128EEEEEEEEEvNT_6ParamsE)
        /*0048*/ 	.short	0x0210
        /*004a*/ 	.short	0x0418


	//----- nvinfo : EIATTR_SW_WAR
	.align		4
.L_104:
        /*004c*/ 	.byte	0x04, 0x36
        /*004e*/ 	.short	(.L_106 - .L_105)
.L_105:
        /*0050*/ 	.word	0x00000008
.L_106:


//--------------------- .nv.info._ZN7cutlass13device_kernelIN5flash19enable_sm80_to_sm89INS1_16FlashAttnFwdSm80INS1_25CollectiveMainloopFwdSm80ILi8ELi1ELb1EN4cute5tupleIJNS5_1CILi128EEES8_S8_EEELi128ENS_10bfloat16_tEfNS_4arch4Sm80ELb1ELb0ELb1ELb0ELb1ELb0ELb1ELb1EEENS1_21CollectiveEpilogueFwdIS9_NS6_IJNS7_ILi1EEESF_SF_EEESA_SC_Li256ELb0ELb1ELb1ELb0EEENS1_30DynamicPersistentTileSchedulerILi256ELi256ELb1ELb1ELb0EEEEEEEEEvNT_6ParamsE --------------------------
	.section	.nv.info._ZN7cutlass13device_kernelIN5flash19enable_sm80_to_sm89INS1_16FlashAttnFwdSm80INS1_25CollectiveMainloopFwdSm80ILi8ELi1ELb1EN4cute5tupleIJNS5_1CILi128EEES8_S8_EEELi128ENS_10bfloat16_tEfNS_4arch4Sm80ELb1ELb0ELb1ELb0ELb1ELb0ELb1ELb1EEENS1_21CollectiveEpilogueFwdIS9_NS6_IJNS7_ILi1EEESF_SF_EEESA_SC_Li256ELb0ELb1ELb1ELb0EEENS1_30DynamicPersistentTileSchedulerILi256ELi256ELb1ELb1ELb0EEEEEEEEEvNT_6ParamsE,"",@"SHT_CUDA_INFO"
	.sectionflags	@""
	.align	4


	//----- nvinfo : EIATTR_CUDA_API_VERSION
	.align		4
        /*0000*/ 	.byte	0x04, 0x37
        /*0002*/ 	.short	(.L_108 - .L_107)
.L_107:
        /*0004*/ 	.word	0x00000082


	//----- nvinfo : EIATTR_KPARAM_INFO
	.align		4
.L_108:
        /*0008*/ 	.byte	0x04, 0x17
        /*000a*/ 	.short	(.L_110 - .L_109)
.L_109:
        /*000c*/ 	.word	0x00000000
        /*0010*/ 	.short	0x0000
        /*0012*/ 	.short	0x0000
        /*0014*/ 	.byte	0x00, 0xf0, 0xa1, 0x10


	//----- nvinfo : EIATTR_SPARSE_MMA_MASK
	.align		4
.L_110:
        /*0018*/ 	.byte	0x03, 0x50
        /*001a*/ 	.short	0x0000


	//----- nvinfo : EIATTR_MAXREG_COUNT
	.align		4
        /*001c*/ 	.byte	0x03, 0x1b
        /*001e*/ 	.short	0x00ff


	//----- nvinfo : EIATTR_MERCURY_ISA_VERSION
	.align		4
        /*0020*/ 	.byte	0x03, 0x5f
        /*0022*/ 	.short	0x0101


	//----- nvinfo : EIATTR_EXIT_INSTR_OFFSETS
	.align		4
        /*0024*/ 	.byte	0x04, 0x1c
        /*0026*/ 	.short	(.L_112 - .L_111)


	//   ....[0]....
.L_111:
        /*0028*/ 	.word	0x00000010


	//----- nvinfo : EIATTR_MAX_THREADS
	.align		4
.L_112:
        /*002c*/ 	.byte	0x04, 0x05
        /*002e*/ 	.short	(.L_114 - .L_113)
.L_113:
        /*0030*/ 	.word	0x00000100
        /*0034*/ 	.word	0x00000001
        /*0038*/ 	.word	0x00000001


	//----- nvinfo : EIATTR_CBANK_PARAM_SIZE
	.align		4
.L_114:
        /*003c*/ 	.byte	0x03, 0x19
        /*003e*/ 	.short	0x0428


	//----- nvinfo : EIATTR_PARAM_CBANK
	.align		4
        /*0040*/ 	.byte	0x04, 0x0a
        /*0042*/ 	.short	(.L_116 - .L_115)
	.align		4
.L_115:
        /*0044*/ 	.word	index@(.nv.constant0._ZN7cutlass13device_kernelIN5flash19enable_sm80_to_sm89INS1_16FlashAttnFwdSm80INS1_25CollectiveMainloopFwdSm80ILi8ELi1ELb1EN4cute5tupleIJNS5_1CILi128EEES8_S8_EEELi128ENS_10bfloat16_tEfNS_4arch4Sm80ELb1ELb0ELb1ELb0ELb1ELb0ELb1ELb1EEENS1_21CollectiveEpilogueFwdIS9_NS6_IJNS7_ILi1EEESF_SF_EEESA_SC_Li256ELb0ELb1ELb1ELb0EEENS1_30DynamicPersistentTileSchedulerILi256ELi256ELb1ELb1ELb0EEEEEEEEEvNT_6ParamsE)
        /*0048*/ 	.short	0x0210
        /*004a*/ 	.short	0x0428


	//----- nvinfo : EIATTR_SW_WAR
	.align		4
.L_116:
        /*004c*/ 	.byte	0x04, 0x36
        /*004e*/ 	.short	(.L_118 - .L_117)
.L_117:
        /*0050*/ 	.word	0x00000008
.L_118:


//--------------------- .nv.info._ZN7cutlass13device_kernelIN5flash19enable_sm80_to_sm89INS1_16FlashAttnFwdSm80INS1_25CollectiveMainloopFwdSm80ILi4ELi1ELb0EN4cute5tupleIJNS5_1CILi128EEENS7_ILi64EEES8_EEELi128ENS_10bfloat16_tEfNS_4arch4Sm80ELb0ELb0ELb1ELb0ELb1ELb0ELb1ELb1EEENS1_21CollectiveEpilogueFwdINS6_IJS8_S8_S9_EEENS6_IJNS7_ILi1EEESH_SH_EEESB_SD_Li128ELb0ELb1ELb1ELb0EEENS1_19SingleTileSchedulerILb0ELb1ELb1ELi128EEEEEEEEEvNT_6ParamsE --------------------------
	.section	.nv.info._ZN7cutlass13device_kernelIN5flash19enable_sm80_to_sm89INS1_16FlashAttnFwdSm80INS1_25CollectiveMainloopFwdSm80ILi4ELi1ELb0EN4cute5tupleIJNS5_1CILi128EEENS7_ILi64EEES8_EEELi128ENS_10bfloat16_tEfNS_4arch4Sm80ELb0ELb0ELb1ELb0ELb1ELb0ELb1ELb1EEENS1_21CollectiveEpilogueFwdINS6_IJS8_S8_S9_EEENS6_IJNS7_ILi1EEESH_SH_EEESB_SD_Li128ELb0ELb1ELb1ELb0EEENS1_19SingleTileSchedulerILb0ELb1ELb1ELi128EEEEEEEEEvNT_6ParamsE,"",@"SHT_CUDA_INFO"
	.sectionflags	@""
	.align	4


	//----- nvinfo : EIATTR_CUDA_API_VERSION
	.align		4
        /*0000*/ 	.byte	0x04, 0x37
        /*0002*/ 	.short	(.L_120 - .L_119)
.L_119:
        /*0004*/ 	.word	0x00000082


	//----- nvinfo : EIATTR_KPARAM_INFO
	.align		4
.L_120:
        /*0008*/ 	.byte	0x04, 0x17
        /*000a*/ 	.short	(.L_122 - .L_121)
.L_121:
        /*000c*/ 	.word	0x00000000
        /*0010*/ 	.short	0x0000
        /*0012*/ 	.short	0x0000
        /*0014*/ 	.byte	0x00, 0xf0, 0x61, 0x10


	//----- nvinfo : EIATTR_SPARSE_MMA_MASK
	.align		4
.L_122:
        /*0018*/ 	.byte	0x03, 0x50
        /*001a*/ 	.short	0x0000


	//----- nvinfo : EIATTR_MAXREG_COUNT
	.align		4
        /*001c*/ 	.byte	0x03, 0x1b
        /*001e*/ 	.short	0x00ff


	//----- nvinfo : EIATTR_MERCURY_ISA_VERSION
	.align		4
        /*0020*/ 	.byte	0x03, 0x5f
        /*0022*/ 	.short	0x0101


	//----- nvinfo : EIATTR_EXIT_INSTR_OFFSETS
	.align		4
        /*0024*/ 	.byte	0x04, 0x1c
        /*0026*/ 	.short	(.L_124 - .L_123)


	//   ....[0]....
.L_123:
        /*0028*/ 	.word	0x00000010


	//----- nvinfo : EIATTR_MAX_THREADS
	.align		4
.L_124:
        /*002c*/ 	.byte	0x04, 0x05
        /*002e*/ 	.short	(.L_126 - .L_125)
.L_125:
        /*0030*/ 	.word	0x00000080
        /*0034*/ 	.word	0x00000001
        /*0038*/ 	.word	0x00000001


	//----- nvinfo : EIATTR_CBANK_PARAM_SIZE
	.align		4
.L_126:
        /*003c*/ 	.byte	0x03, 0x19
        /*003e*/ 	.short	0x0418


	//----- nvinfo : EIATTR_PARAM_CBANK
	.align		4
        /*0040*/ 	.byte	0x04, 0x0a
        /*0042*/ 	.short	(.L_128 - .L_127)
	.align		4
.L_127:
        /*0044*/ 	.word	index@(.nv.constant0._ZN7cutlass13device_kernelIN5flash19enable_sm80_to_sm89INS1_16FlashAttnFwdSm80INS1_25CollectiveMainloopFwdSm80ILi4ELi1ELb0EN4cute5tupleIJNS5_1CILi128EEENS7_ILi64EEES8_EEELi128ENS_10bfloat16_tEfNS_4arch4Sm80ELb0ELb0ELb1ELb0ELb1ELb0ELb1ELb1EEENS1_21CollectiveEpilogueFwdINS6_IJS8_S8_S9_EEENS6_IJNS7_ILi1EEESH_SH_EEESB_SD_Li128ELb0ELb1ELb1ELb0EEENS1_19SingleTileSchedulerILb0ELb1ELb1ELi128EEEEEEEEEvNT_6ParamsE)
        /*0048*/ 	.short	0x0210
        /*004a*/ 	.short	0x0418


	//----- nvinfo : EIATTR_SW_WAR
	.align		4
.L_128:
        /*004c*/ 	.byte	0x04, 0x36
        /*004e*/ 	.short	(.L_130 - .L_129)
.L_129:
        /*0050*/ 	.word	0x00000008
.L_130:


//--------------------- .nv.info._ZN7cutlass13device_kernelIN5flash19enable_sm80_to_sm89INS1_16FlashAttnFwdSm80INS1_25CollectiveMainloopFwdSm80ILi8ELi1ELb1EN4cute5tupleIJNS5_1CILi128EEENS7_ILi112EEES8_EEELi128ENS_10bfloat16_tEfNS_4arch4Sm80ELb0ELb0ELb1ELb1ELb1ELb0ELb1ELb1EEENS1_21CollectiveEpilogueFwdINS6_IJS8_S8_S9_EEENS6_IJNS7_ILi1EEESH_SH_EEESB_SD_Li256ELb1ELb1ELb1ELb0EEENS1_36VarlenDynamicPersistentTileSchedulerILi128ELi112ELi256ELi256ELb1ELb1ELb0ELb0ELb1ELb1EEEEEEEEEvNT_6ParamsE --------------------------
	.section	.nv.info._ZN7cutlass13device_kernelIN5flash19enable_sm80_to_sm89INS1_16FlashAttnFwdSm80INS1_25CollectiveMainloopFwdSm80ILi8ELi1ELb1EN4cute5tupleIJNS5_1CILi128EEENS7_ILi112EEES8_EEELi128ENS_10bfloat16_tEfNS_4arch4Sm80ELb0ELb0ELb1ELb1ELb1ELb0ELb1ELb1EEENS1_21CollectiveEpilogueFwdINS6_IJS8_S8_S9_EEENS6_IJNS7_ILi1EEESH_SH_EEESB_SD_Li256ELb1ELb1ELb1ELb0EEENS1_36VarlenDynamicPersistentTileSchedulerILi128ELi112ELi256ELi256ELb1ELb1ELb0ELb0ELb1ELb1EEEEEEEEEvNT_6ParamsE,"",@"SHT_CUDA_INFO"
	.sectionflags	@""
	.align	4


	//----- nvinfo : EIATTR_CUDA_API_VERSION
	.align		4
        /*0000*/ 	.byte	0x04, 0x37
        /*0002*/ 	.short	(.L_132 - .L_131)
.L_131:
        /*0004*/ 	.word	0x00000082


	//----- nvinfo : EIATTR_KPARAM_INFO
	.align		4
.L_132:
        /*0008*/ 	.byte	0x04, 0x17
        /*000a*/ 	.short	(.L_134 - .L_133)
.L_133:
        /*000c*/ 	.word	0x00000000
        /*0010*/ 	.short	0x0000
        /*0012*/ 	.short	0x0000
        /*0014*/ 	.byte	0x00, 0xf0, 0xe1, 0x10


	//----- nvinfo : EIATTR_SPARSE_MMA_MASK
	.align		4
.L_134:
        /*0018*/ 	.byte	0x03, 0x50
        /*001a*/ 	.short	0x0000


	//----- nvinfo : EIATTR_MAXREG_COUNT
	.align		4
        /*001c*/ 	.byte	0x03, 0x1b
        /*001e*/ 	.short	0x00ff


	//----- nvinfo : EIATTR_MERCURY_ISA_VERSION
	.align		4
        /*0020*/ 	.byte	0x03, 0x5f
        /*0022*/ 	.short	0x0101


	//----- nvinfo : EIATTR_EXIT_INSTR_OFFSETS
	.align		4
        /*0024*/ 	.byte	0x04, 0x1c
        /*0026*/ 	.short	(.L_136 - .L_135)


	//   ....[0]....
.L_135:
        /*0028*/ 	.word	0x00000010


	//----- nvinfo : EIATTR_MAX_THREADS
	.align		4
.L_136:
        /*002c*/ 	.byte	0x04, 0x05
        /*002e*/ 	.short	(.L_138 - .L_137)
.L_137:
        /*0030*/ 	.word	0x00000100
        /*0034*/ 	.word	0x00000001
        /*0038*/ 	.word	0x00000001


	//----- nvinfo : EIATTR_CBANK_PARAM_SIZE
	.align		4
.L_138:
        /*003c*/ 	.byte	0x03, 0x19
        /*003e*/ 	.short	0x0438


	//----- nvinfo : EIATTR_PARAM_CBANK
	.align		4
        /*0040*/ 	.byte	0x04, 0x0a
        /*0042*/ 	.short	(.L_140 - .L_139)
	.align		4
.L_139:
        /*0044*/ 	.word	index@(.nv.constant0._ZN7cutlass13device_kernelIN5flash19enable_sm80_to_sm89INS1_16FlashAttnFwdSm80INS1_25CollectiveMainloopFwdSm80ILi8ELi1ELb1EN4cute5tupleIJNS5_1CILi128EEENS7_ILi112EEES8_EEELi128ENS_10bfloat16_tEfNS_4arch4Sm80ELb0ELb0ELb1ELb1ELb1ELb0ELb1ELb1EEENS1_21CollectiveEpilogueFwdINS6_IJS8_S8_S9_EEENS6_IJNS7_ILi1EEESH_SH_EEESB_SD_Li256ELb1ELb1ELb1ELb0EEENS1_36VarlenDynamicPersistentTileSchedulerILi128ELi112ELi256ELi256ELb1ELb1ELb0ELb0ELb1ELb1EEEEEEEEEvNT_6ParamsE)
        /*0048*/ 	.short	0x0210
        /*004a*/ 	.short	0x0438


	//----- nvinfo : EIATTR_SW_WAR
	.align		4
.L_140:
        /*004c*/ 	.byte	0x04, 0x36
        /*004e*/ 	.short	(.L_142 - .L_141)
.L_141:
        /*0050*/ 	.word	0x00000008
.L_142:


//--------------------- .nv.info._ZN7cutlass13device_kernelIN5flash19enable_sm80_to_sm89INS1_16FlashAttnFwdSm80INS1_25CollectiveMainloopFwdSm80ILi8ELi1ELb1EN4cute5tupleIJNS5_1CILi128EEENS7_ILi112EEES8_EEELi128ENS_10bfloat16_tEfNS_4arch4Sm80ELb0ELb0ELb1ELb1ELb1ELb1ELb1ELb1EEENS1_21CollectiveEpilogueFwdINS6_IJS8_S8_S9_EEENS6_IJNS7_ILi1EEESH_SH_EEESB_SD_Li256ELb1ELb1ELb1ELb0EEENS1_36VarlenDynamicPersistentTileSchedulerILi128ELi112ELi256ELi256ELb1ELb1ELb0ELb0ELb1ELb1EEEEEEEEEvNT_6ParamsE --------------------------
	.section	.nv.info._ZN7cutlass13device_kernelIN5flash19enable_sm80_to_sm89INS1_16FlashAttnFwdSm80INS1_25CollectiveMainloopFwdSm80ILi8ELi1ELb1EN4cute5tupleIJNS5_1CILi128EEENS7_ILi112EEES8_EEELi128ENS_10bfloat16_tEfNS_4arch4Sm80ELb0ELb0ELb1ELb1ELb1ELb1ELb1ELb1EEENS1_21CollectiveEpilogueFwdINS6_IJS8_S8_S9_EEENS6_IJNS7_ILi1EEESH_SH_EEESB_SD_Li256ELb1ELb1ELb1ELb0EEENS1_36VarlenDynamicPersistentTileSchedulerILi128ELi112ELi256ELi256ELb1ELb1ELb0ELb0ELb1ELb1EEEEEEEEEvNT_6ParamsE,"",@"SHT_CUDA_INFO"
	.sectionflags	@""
	.align	4


	//----- nvinfo : EIATTR_CUDA_API_VERSION
	.align		4
        /*0000*/ 	.byte	0x04, 0x37
        /*0002*/ 	.short	(.L_144 - .L_143)
.L_143:
        /*0004*/ 	.word	0x00000082


	//----- nvinfo : EIATTR_KPARAM_INFO
	.align		4
.L_144:
        /*0008*/ 	.byte	0x04, 0x17
        /*000a*/ 	.short	(.L_146 - .L_145)
.L_145:
        /*000c*/ 	.word	0x00000000
        /*0010*/ 	.short	0x0000
        /*0012*/ 	.short	0x0000
        /*0014*/ 	.byte	0x00, 0xf0, 0xe1, 0x10


	//----- nvinfo : EIATTR_SPARSE_MMA_MASK
	.align		4
.L_146:
        /*0018*/ 	.byte	0x03, 0x50
        /*001a*/ 	.short	0x0000


	//----- nvinfo : EIATTR_MAXREG_COUNT
	.align		4
        /*001c*/ 	.byte	0x03, 0x1b
        /*001e*/ 	.short	0x00ff


	//----- nvinfo : EIATTR_MERCURY_ISA_VERSION
	.align		4
        /*0020*/ 	.byte	0x03, 0x5f
        /*0022*/ 	.short	0x0101


	//----- nvinfo : EIATTR_EXIT_INSTR_OFFSETS
	.align		4
        /*0024*/ 	.byte	0x04, 0x1c
        /*0026*/ 	.short	(.L_148 - .L_147)


	//   ....[0]....
.L_147:
        /*0028*/ 	.word	0x00000010


	//----- nvinfo : EIATTR_MAX_THREADS
	.align		4
.L_148:
        /*002c*/ 	.byte	0x04, 0x05
        /*002e*/ 	.short	(.L_150 - .L_149)
.L_149:
        /*0030*/ 	.word	0x00000100
        /*0034*/ 	.word	0x00000001
        /*0038*/ 	.word	0x00000001


	//----- nvinfo : EIATTR_CBANK_PARAM_SIZE
	.align		4
.L_150:
        /*003c*/ 	.byte	0x03, 0x19
        /*003e*/ 	.short	0x0438


	//----- nvinfo : EIATTR_PARAM_CBANK
	.align		4
        /*0040*/ 	.byte	0x04, 0x0a
        /*0042*/ 	.short	(.L_152 - .L_151)
	.align		4
.L_151:
        /*0044*/ 	.word	index@(.nv.constant0._ZN7cutlass13device_kernelIN5flash19enable_sm80_to_sm89INS1_16FlashAttnFwdSm80INS1_25CollectiveMainloopFwdSm80ILi8ELi1ELb1EN4cute5tupleIJNS5_1CILi128EEENS7_ILi112EEES8_EEELi128ENS_10bfloat16_tEfNS_4arch4Sm80ELb0ELb0ELb1ELb1ELb1ELb1ELb1ELb1EEENS1_21CollectiveEpilogueFwdINS6_IJS8_S8_S9_EEENS6_IJNS7_ILi1EEESH_SH_EEESB_SD_Li256ELb1ELb1ELb1ELb0EEENS1_36VarlenDynamicPersistentTileSchedulerILi128ELi112ELi256ELi256ELb1ELb1ELb0ELb0ELb1ELb1EEEEEEEEEvNT_6ParamsE)
        /*0048*/ 	.short	0x0210
        /*004a*/ 	.short	0x0438


	//----- nvinfo : EIATTR_SW_WAR
	.align		4
.L_152:
        /*004c*/ 	.byte	0x04, 0x36
        /*004e*/ 	.short	(.L_154 - .L_153)
.L_153:
        /*0050*/ 	.word	0x00000008
.L_154:


//--------------------- .nv.info._ZN7cutlass13device_kernelIN5flash19enable_sm80_to_sm89INS1_16FlashAttnFwdSm80INS1_25CollectiveMainloopFwdSm80ILi4ELi1ELb0EN4cute5tupleIJNS5_1CILi128EEENS7_ILi48EEES8_EEELi128ENS_10bfloat16_tEfNS_4arch4Sm80ELb0ELb1ELb1ELb0ELb1ELb0ELb1ELb1EEENS1_21CollectiveEpilogueFwdINS6_IJS8_S8_S9_EEENS6_IJNS7_ILi1EEESH_SH_EEESB_SD_Li128ELb0ELb1ELb1ELb0EEENS1_19SingleTileSchedulerILb0ELb1ELb1ELi128EEEEEEEEEvNT_6ParamsE --------------------------
	.section	.nv.info._ZN7cutlass13device_kernelIN5flash19enable_sm80_to_sm89INS1_16FlashAttnFwdSm80INS1_25CollectiveMainloopFwdSm80ILi4ELi1ELb0EN4cute5tupleIJNS5_1CILi128EEENS7_ILi48EEES8_EEELi128ENS_10bfloat16_tEfNS_4arch4Sm80ELb0ELb1ELb1ELb0ELb1ELb0ELb1ELb1EEENS1_21CollectiveEpilogueFwdINS6_IJS8_S8_S9_EEENS6_IJNS7_ILi1EEESH_SH_EEESB_SD_Li128ELb0ELb1ELb1ELb0EEENS1_19SingleTileSchedulerILb0ELb1ELb1ELi128EEEEEEEEEvNT_6ParamsE,"",@"SHT_CUDA_INFO"
	.sectionflags	@""
	.align	4


	//----- nvinfo : EIATTR_CUDA_API_VERSION
	.align		4
        /*0000*/ 	.byte	0x04, 0x37
        /*0002*/ 	.short	(.L_156 - .L_155)
.L_155:
        /*0004*/ 	.word	0x00000082


	//----- nvinfo : EIATTR_KPARAM_INFO
	.align		4
.L_156:
        /*0008*/ 	.byte	0x04, 0x17
        /*000a*/ 	.short	(.L_158 - .L_157)
.L_157:
        /*000c*/ 	.word	0x00000000
        /*0010*/ 	.short	0x0000
        /*0012*/ 	.short	0x0000
        /*0014*/ 	.byte	0x00, 0xf0, 0x61, 0x10


	//----- nvinfo : EIATTR_SPARSE_MMA_MASK
	.align		4
.L_158:
        /*0018*/ 	.byte	0x03, 0x50
        /*001a*/ 	.short	0x0000


	//----- nvinfo : EIATTR_MAXREG_COUNT
	.align		4
        /*001c*/ 	.byte	0x03, 0x1b
        /*001e*/ 	.short	0x00ff


	//----- nvinfo : EIATTR_MERCURY_ISA_VERSION
	.align		4
        /*0020*/ 	.byte	0x03, 0x5f
        /*0022*/ 	.short	0x0101


	//----- nvinfo : EIATTR_EXIT_INSTR_OFFSETS
	.align		4
        /*0024*/ 	.byte	0x04, 0x1c
        /*0026*/ 	.short	(.L_160 - .L_159)


	//   ....[0]....
.L_159:
        /*0028*/ 	.word	0x00000010


	//----- nvinfo : EIATTR_MAX_THREADS
	.align		4
.L_160:
        /*002c*/ 	.byte	0x04, 0x05
        /*002e*/ 	.short	(.L_162 - .L_161)
.L_161:
        /*0030*/ 	.word	0x00000080
        /*0034*/ 	.word	0x00000001
        /*0038*/ 	.word	0x00000001


	//----- nvinfo : EIATTR_CBANK_PARAM_SIZE
	.align		4
.L_162:
        /*003c*/ 	.byte	0x03, 0x19
        /*003e*/ 	.short	0x0418


	//----- nvinfo : EIATTR_PARAM_CBANK
	.align		4
        /*0040*/ 	.byte	0x04, 0x0a
        /*0042*/ 	.short	(.L_164 - .L_163)
	.align		4
.L_163:
        /*0044*/ 	.word	index@(.nv.constant0._ZN7cutlass13device_kernelIN5flash19enable_sm80_to_sm89INS1_16FlashAttnFwdSm80INS1_25CollectiveMainloopFwdSm80ILi4ELi1ELb0EN4cute5tupleIJNS5_1CILi128EEENS7_ILi48EEES8_EEELi128ENS_10bfloat16_tEfNS_4arch4Sm80ELb0ELb1ELb1ELb0ELb1ELb0ELb1ELb1EEENS1_21CollectiveEpilogueFwdINS6_IJS8_S8_S9_EEENS6_IJNS7_ILi1EEESH_SH_EEESB_SD_Li128ELb0ELb1ELb1ELb0EEENS1_19SingleTileSchedulerILb0ELb1ELb1ELi128EEEEEEEEEvNT_6ParamsE)
        /*0048*/ 	.short	0x0210
        /*004a*/ 	.short	0x0418


	//----- nvinfo : EIATTR_SW_WAR
	.align		4
.L_164:
        /*004c*/ 	.byte	0x04, 0x36
        /*004e*/ 	.short	(.L_166 - .L_165)
.L_165:
        /*0050*/ 	.word	0x00000008
.L_166:


//--------------------- .nv.info._ZN7cutlass13device_kernelIN5flash19enable_sm80_to_sm89INS1_16FlashAttnFwdSm80INS1_25CollectiveMainloopFwdSm80ILi8ELi1ELb1EN4cute5tupleIJNS5_1CILi128EEENS7_ILi96EEES8_EEELi128ENS_10bfloat16_tEfNS_4arch4Sm80ELb0ELb1ELb1ELb1ELb1ELb0ELb1ELb1EEENS1_21CollectiveEpilogueFwdINS6_IJS8_S8_S9_EEENS6_IJNS7_ILi1EEESH_SH_EEESB_SD_Li256ELb1ELb1ELb1ELb0EEENS1_36VarlenDynamicPersistentTileSchedulerILi128ELi96ELi256ELi256ELb1ELb1ELb0ELb1ELb0ELb1EEEEEEEEEvNT_6ParamsE --------------------------
	.section	.nv.info._ZN7cutlass13device_kernelIN5flash19enable_sm80_to_sm89INS1_16FlashAttnFwdSm80INS1_25CollectiveMainloopFwdSm80ILi8ELi1ELb1EN4cute5tupleIJNS5_1CILi128EEENS7_ILi96EEES8_EEELi128ENS_10bfloat16_tEfNS_4arch4Sm80ELb0ELb1ELb1ELb1ELb1ELb0ELb1ELb1EEENS1_21CollectiveEpilogueFwdINS6_IJS8_S8_S9_EEENS6_IJNS7_ILi1EEESH_SH_EEESB_SD_Li256ELb1ELb1ELb1ELb0EEENS1_36VarlenDynamicPersistentTileSchedulerILi128ELi96ELi256ELi256ELb1ELb1ELb0ELb1ELb0ELb1EEEEEEEEEvNT_6ParamsE,"",@"SHT_CUDA_INFO"
	.sectionflags	@""
	.align	4


	//----- nvinfo : EIATTR_CUDA_API_VERSION
	.align		4
        /*0000*/ 	.byte	0x04, 0x37
        /*0002*/ 	.short	(.L_168 - .L_167)
.L_167:
        /*0004*/ 	.word	0x00000082


	//----- nvinfo : EIATTR_KPARAM_INFO
	.align		4
.L_168:
        /*0008*/ 	.byte	0x04, 0x17
        /*000a*/ 	.short	(.L_170 - .L_169)
.L_169:
        /*000c*/ 	.word	0x00000000
        /*0010*/ 	.short	0x0000
        /*0012*/ 	.short	0x0000
        /*0014*/ 	.byte	0x00, 0xf0, 0xe1, 0x10


	//----- nvinfo : EIATTR_SPARSE_MMA_MASK
	.align		4
.L_170:
        /*0018*/ 	.byte	0x03, 0x50
        /*001a*/ 	.short	0x0000


	//----- nvinfo : EIATTR_MAXREG_COUNT
	.align		4
        /*001c*/ 	.byte	0x03, 0x1b
        /*001e*/ 	.short	0x00ff


	//----- nvinfo : EIATTR_MERCURY_ISA_VERSION
	.align		4
        /*0020*/ 	.byte	0x03, 0x5f
        /*0022*/ 	.short	0x0101


	//----- nvinfo : EIATTR_EXIT_INSTR_OFFSETS
	.align		4
        /*0024*/ 	.byte	0x04, 0x1c
        /*0026*/ 	.short	(.L_172 - .L_171)


	//   ....[0]....
.L_171:
        /*0028*/ 	.word	0x00000010


	//----- nvinfo : EIATTR_MAX_THREADS
	.align		4
.L_172:
        /*002c*/ 	.byte	0x04, 0x05
        /*002e*/ 	.short	(.L_174 - .L_173)
.L_173:
        /*0030*/ 	.word	0x00000100
        /*0034*/ 	.word	0x00000001
        /*0038*/ 	.word	0x00000001


	//----- nvinfo : EIATTR_CBANK_PARAM_SIZE
	.align		4
.L_174:
        /*003c*/ 	.byte	0x03, 0x19
        /*003e*/ 	.short	0x0438


	//----- nvinfo : EIATTR_PARAM_CBANK
	.align		4
        /*0040*/ 	.byte	0x04, 0x0a
        /*0042*/ 	.short	(.L_176 - .L_175)
	.align		4
.L_175:
        /*0044*/ 	.word	index@(.nv.constant0._ZN7cutlass13device_kernelIN5flash19enable_sm80_to_sm89INS1_16FlashAttnFwdSm80INS1_25CollectiveMainloopFwdSm80ILi8ELi1ELb1EN4cute5tupleIJNS5_1CILi128EEENS7_ILi96EEES8_EEELi128ENS_10bfloat16_tEfNS_4arch4Sm80ELb0ELb1ELb1ELb1ELb1ELb0ELb1ELb1EEENS1_21CollectiveEpilogueFwdINS6_IJS8_S8_S9_EEENS6_IJNS7_ILi1EEESH_SH_EEESB_SD_Li256ELb1ELb1ELb1ELb0EEENS1_36VarlenDynamicPersistentTileSchedulerILi128ELi96ELi256ELi256ELb1ELb1ELb0ELb1ELb0ELb1EEEEEEEEEvNT_6ParamsE)
        /*0048*/ 	.short	0x0210
        /*004a*/ 	.short	0x0438


	//----- nvinfo : EIATTR_SW_WAR
	.align		4
.L_176:
        /*004c*/ 	.byte	0x04, 0x36
        /*004e*/ 	.short	(.L_178 - .L_177)
.L_177:
        /*0050*/ 	.word	0x00000008
.L_178:


//--------------------- .nv.info._ZN7cutlass13device_kernelIN5flash19enable_sm80_to_sm89INS1_16FlashAttnFwdSm80INS1_25CollectiveMainloopFwdSm80ILi8ELi1ELb1EN4cute5tupleIJNS5_1CILi128EEENS7_ILi96EEES8_EEELi128ENS_10bfloat16_tEfNS_4arch4Sm80ELb0ELb1ELb1ELb1ELb1ELb1ELb1ELb1EEENS1_21CollectiveEpilogueFwdINS6_IJS8_S8_S9_EEENS6_IJNS7_ILi1EEESH_SH_EEESB_SD_Li256ELb1ELb1ELb1ELb0EEENS1_36VarlenDynamicPersistentTileSchedulerILi128ELi96ELi256ELi256ELb1ELb1ELb0ELb1ELb0ELb1EEEEEEEEEvNT_6ParamsE --------------------------
	.section	.nv.info._ZN7cutlass13device_kernelIN5flash19enable_sm80_to_sm89INS1_16FlashAttnFwdSm80INS1_25CollectiveMainloopFwdSm80ILi8ELi1ELb1EN4cute5tupleIJNS5_1CILi128EEENS7_ILi96EEES8_EEELi128ENS_10bfloat16_tEfNS_4arch4Sm80ELb0ELb1ELb1ELb1ELb1ELb1ELb1ELb1EEENS1_21CollectiveEpilogueFwdINS6_IJS8_S8_S9_EEENS6_IJNS7_ILi1EEESH_SH_EEESB_SD_Li256ELb1ELb1ELb1ELb0EEENS1_36VarlenDynamicPersistentTileSchedulerILi128ELi96ELi256ELi256ELb1ELb1ELb0ELb1ELb0ELb1EEEEEEEEEvNT_6ParamsE,"",@"SHT_CUDA_INFO"
	.sectionflags	@""
	.align	4


	//----- nvinfo : EIATTR_CUDA_API_VERSION
	.align		4
        /*0000*/ 	.byte	0x04, 0x37
        /*0002*/ 	.short	(.L_180 - .L_179)
.L_179:
        /*0004*/ 	.word	0x00000082


	//----- nvinfo : EIATTR_KPARAM_INFO
	.align		4
.L_180:
        /*0008*/ 	.byte	0x04, 0x17
        /*000a*/ 	.short	(.L_182 - .L_181)
.L_181:
        /*000c*/ 	.word	0x00000000
        /*0010*/ 	.short	0x0000
        /*0012*/ 	.short	0x0000
        /*0014*/ 	.byte	0x00, 0xf0, 0xe1, 0x10


	//----- nvinfo : EIATTR_SPARSE_MMA_MASK
	.align		4
.L_182:
        /*0018*/ 	.byte	0x03, 0x50
        /*001a*/ 	.short	0x0000


	//----- nvinfo : EIATTR_MAXREG_COUNT
	.align		4
        /*001c*/ 	.byte	0x03, 0x1b
        /*001e*/ 	.short	0x00ff


	//----- nvinfo : EIATTR_MERCURY_ISA_VERSION
	.align		4
        /*0020*/ 	.byte	0x03, 0x5f
        /*0022*/ 	.short	0x0101


	//----- nvinfo : EIATTR_EXIT_INSTR_OFFSETS
	.align		4
        /*0024*/ 	.byte	0x04, 0x1c
        /*0026*/ 	.short	(.L_184 - .L_183)


	//   ....[0]....
.L_183:
        /*0028*/ 	.word	0x00000010


	//----- nvinfo : EIATTR_MAX_THREADS
	.align		4
.L_184:
        /*002c*/ 	.byte	0x04, 0x05
        /*002e*/ 	.short	(.L_186 - .L_185)
.L_185:
        /*0030*/ 	.word	0x00000100
        /*0034*/ 	.word	0x00000001
        /*0038*/ 	.word	0x00000001


	//----- nvinfo : EIATTR_CBANK_PARAM_SIZE
	.align		4
.L_186:
        /*003c*/ 	.byte	0x03, 0x19
        /*003e*/ 	.short	0x0438


	//----- nvinfo : EIATTR_PARAM_CBANK
	.align		4
        /*0040*/ 	.byte	0x04, 0x0a
        /*0042*/ 	.short	(.L_188 - .L_187)
	.align		4
.L_187:
        /*0044*/ 	.word	index@(.nv.constant0._ZN7cutlass13device_kernelIN5flash19enable_sm80_to_sm89INS1_16FlashAttnFwdSm80INS1_25CollectiveMainloopFwdSm80ILi8ELi1ELb1EN4cute5tupleIJNS5_1CILi128EEENS7_ILi96EEES8_EEELi128ENS_10bfloat16_tEfNS_4arch4Sm80ELb0ELb1ELb1ELb1ELb1ELb1ELb1ELb1EEENS1_21CollectiveEpilogueFwdINS6_IJS8_S8_S9_EEENS6_IJNS7_ILi1EEESH_SH_EEESB_SD_Li256ELb1ELb1ELb1ELb0EEENS1_36VarlenDynamicPersistentTileSchedulerILi128ELi96ELi256ELi256ELb1ELb1ELb0ELb1ELb0ELb1EEEEEEEEEvNT_6ParamsE)
        /*0048*/ 	.short	0x0210
        /*004a*/ 	.short	0x0438


	//----- nvinfo : EIATTR_SW_WAR
	.align		4
.L_188:
        /*004c*/ 	.byte	0x04, 0x36
        /*004e*/ 	.short	(.L_190 - .L_189)
.L_189:
        /*0050*/ 	.word	0x00000008
.L_190:


//--------------------- .nv.info._ZN7cutlass13device_kernelIN5flash19enable_sm80_to_sm89INS1_16FlashAttnFwdSm80INS1_25CollectiveMainloopFwdSm80ILi4ELi1ELb0EN4cute5tupleIJNS5_1CILi128EEENS7_ILi64EEES8_EEELi128ENS_10bfloat16_tEfNS_4arch4Sm80ELb1ELb0ELb1ELb0ELb1ELb0ELb1ELb1EEENS1_21CollectiveEpilogueFwdINS6_IJS8_S8_S9_EEENS6_IJNS7_ILi1EEESH_SH_EEESB_SD_Li128ELb0ELb1ELb1ELb0EEENS1_30DynamicPersistentTileSchedulerILi128ELi128ELb1ELb1ELb0EEEEEEEEEvNT_6ParamsE --------------------------
	.section	.nv.info._ZN7cutlass13device_kernelIN5flash19enable_sm80_to_sm89INS1_16FlashAttnFwdSm80INS1_25CollectiveMainloopFwdSm80ILi4ELi1ELb0EN4cute5tupleIJNS5_1CILi128EEENS7_ILi64EEES8_EEELi128ENS_10bfloat16_tEfNS_4arch4Sm80ELb1ELb0ELb1ELb0ELb1ELb0ELb1ELb1EEENS1_21CollectiveEpilogueFwdINS6_IJS8_S8_S9_EEENS6_IJNS7_ILi1EEESH_SH_EEESB_SD_Li128ELb0ELb1ELb1ELb0EEENS1_30DynamicPersistentTileSchedulerILi128ELi128ELb1ELb1ELb0EEEEEEEEEvNT_6ParamsE,"",@"SHT_CUDA_INFO"
	.sectionflags	@""
	.align	4


	//----- nvinfo : EIATTR_CUDA_API_VERSION
	.align		4
        /*0000*/ 	.byte	0x04, 0x37
        /*0002*/ 	.short	(.L_192 - .L_191)
.L_191:
        /*0004*/ 	.word	0x00000082


	//----- nvinfo : EIATTR_KPARAM_INFO
	.align		4
.L_192:
        /*0008*/ 	.byte	0x04, 0x17
        /*000a*/ 	.short	(.L_194 - .L_193)
.L_193:
        /*000c*/ 	.word	0x00000000
        /*0010*/ 	.short	0x0000
        /*0012*/ 	.short	0x0000
        /*0014*/ 	.byte	0x00, 0xf0, 0xa1, 0x10


	//----- nvinfo : EIATTR_SPARSE_MMA_MASK
	.align		4
.L_194:
        /*0018*/ 	.byte	0x03, 0x50
        /*001a*/ 	.short	0x0000


	//----- nvinfo : EIATTR_MAXREG_COUNT
	.align		4
        /*001c*/ 	.byte	0x03, 0x1b
        /*001e*/ 	.short	0x00ff


	//----- nvinfo : EIATTR_MERCURY_ISA_VERSION
	.align		4
        /*0020*/ 	.byte	0x03, 0x5f
        /*0022*/ 	.short	0x0101


	//----- nvinfo : EIATTR_EXIT_INSTR_OFFSETS
	.align		4
        /*0024*/ 	.byte	0x04, 0x1c
        /*0026*/ 	.short	(.L_196 - .L_195)


	//   ....[0]....
.L_195:
        /*0028*/ 	.word	0x00000010


	//----- nvinfo : EIATTR_MAX_THREADS
	.align		4
.L_196:
        /*002c*/ 	.byte	0x04, 0x05
        /*002e*/ 	.short	(.L_198 - .L_197)
.L_197:
        /*0030*/ 	.word	0x00000080
        /*0034*/ 	.word	0x00000001
        /*0038*/ 	.word	0x00000001


	//----- nvinfo : EIATTR_CBANK_PARAM_SIZE
	.align		4
.L_198:
        /*003c*/ 	.byte	0x03, 0x19
        /*003e*/ 	.short	0x0428


	//----- nvinfo : EIATTR_PARAM_CBANK
	.align		4
        /*0040*/ 	.byte	0x04, 0x0a
        /*0042*/ 	.short	(.L_200 - .L_199)
	.align		4
.L_199:
        /*0044*/ 	.word	index@(.nv.constant0._ZN7cutlass13device_kernelIN5flash19enable_sm80_to_sm89INS1_16FlashAttnFwdSm80INS1_25CollectiveMainloopFwdSm80ILi4ELi1ELb0EN4cute5tupleIJNS5_1CILi128EEENS7_ILi64EEES8_EEELi128ENS_10bfloat16_tEfNS_4arch4Sm80ELb1ELb0ELb1ELb0ELb1ELb0ELb1ELb1EEENS1_21CollectiveEpilogueFwdINS6_IJS8_S8_S9_EEENS6_IJNS7_ILi1EEESH_SH_EEESB_SD_Li128ELb0ELb1ELb1ELb0EEENS1_30DynamicPersistentTileSchedulerILi128ELi128ELb1ELb1ELb0EEEEEEEEEvNT_6ParamsE)
        /*0048*/ 	.short	0x0210
        /*004a*/ 	.short	0x0428


	//----- nvinfo : EIATTR_SW_WAR
	.align		4
.L_200:
        /*004c*/ 	.byte	0x04, 0x36
        /*004e*/ 	.short	(.L_202 - .L_201)
.L_201:
        /*0050*/ 	.word	0x00000008
.L_202:


//--------------------- .nv.info._ZN7cutlass13device_kernelIN5flash19enable_sm80_to_sm89INS1_16FlashAttnFwdSm80INS1_25CollectiveMainloopFwdSm80ILi8ELi1ELb1EN4cute5tupleIJNS5_1CILi128EEENS7_ILi112EEES8_EEELi128ENS_10bfloat16_tEfNS_4arch4Sm80ELb1ELb0ELb1ELb1ELb1ELb0ELb1ELb1EEENS1_21CollectiveEpilogueFwdINS6_IJS8_S8_S9_EEENS6_IJNS7_ILi1EEESH_SH_EEESB_SD_Li256ELb1ELb1ELb1ELb0EEENS1_36VarlenDynamicPersistentTileSchedulerILi128ELi112ELi256ELi256ELb1ELb1ELb0ELb1ELb1ELb1EEEEEEEEEvNT_6ParamsE --------------------------
	.section	.nv.info._ZN7cutlass13device_kernelIN5flash19enable_sm80_to_sm89INS1_16FlashAttnFwdSm80INS1_25CollectiveMainloopFwdSm80ILi8ELi1ELb1EN4cute5tupleIJNS5_1CILi128EEENS7_ILi112EEES8_EEELi128ENS_10bfloat16_tEfNS_4arch4Sm80ELb1ELb0ELb1ELb1ELb1ELb0ELb1ELb1EEENS1_21CollectiveEpilogueFwdINS6_IJS8_S8_S9_EEENS6_IJNS7_ILi1EEESH_SH_EEESB_SD_Li256ELb1ELb1ELb1ELb0EEENS1_36VarlenDynamicPersistentTileSchedulerILi128ELi112ELi256ELi256ELb1ELb1ELb0ELb1ELb1ELb1EEEEEEEEEvNT_6ParamsE,"",@"SHT_CUDA_INFO"
	.sectionflags	@""
	.align	4


	//----- nvinfo : EIATTR_CUDA_API_VERSION
	.align		4
        /*0000*/ 	.byte	0x04, 0x37
        /*0002*/ 	.short	(.L_204 - .L_203)
.L_203:
        /*0004*/ 	.word	0x00000082


	//----- nvinfo : EIATTR_KPARAM_INFO
	.align		4
.L_204:
        /*0008*/ 	.byte	0x04, 0x17
        /*000a*/ 	.short	(.L_206 - .L_205)
.L_205:
        /*000c*/ 	.word	0x00000000
        /*0010*/ 	.short	0x0000
        /*0012*/ 	.short	0x0000
        /*0014*/ 	.byte	0x00, 0xf0, 0xe1, 0x10


	//----- nvinfo : EIATTR_SPARSE_MMA_MASK
	.align		4
.L_206:
        /*0018*/ 	.byte	0x03, 0x50
        /*001a*/ 	.short	0x0000


	//----- nvinfo : EIATTR_MAXREG_COUNT
	.align		4
        /*001c*/ 	.byte	0x03, 0x1b
        /*001e*/ 	.short	0x00ff


	//----- nvinfo : EIATTR_MERCURY_ISA_VERSION
	.align		4
        /*0020*/ 	.byte	0x03, 0x5f
        /*0022*/ 	.short	0x0101


	//----- nvinfo : EIATTR_EXIT_INSTR_OFFSETS
	.align		4
        /*0024*/ 	.byte	0x04, 0x1c
        /*0026*/ 	.short	(.L_208 - .L_207)


	//   ....[0]....
.L_207:
        /*0028*/ 	.word	0x00000010


	//----- nvinfo : EIATTR_MAX_THREADS
	.align		4
.L_208:
        /*002c*/ 	.byte	0x04, 0x05
        /*002e*/ 	.short	(.L_210 - .L_209)
.L_209:
        /*0030*/ 	.word	0x00000100
        /*0034*/ 	.word	0x00000001
        /*0038*/ 	.word	0x00000001


	//----- nvinfo : EIATTR_CBANK_PARAM_SIZE
	.align		4
.L_210:
        /*003c*/ 	.byte	0x03, 0x19
        /*003e*/ 	.short	0x0438


	//----- nvinfo : EIATTR_PARAM_CBANK
	.align		4
        /*0040*/ 	.byte	0x04, 0x0a
        /*0042*/ 	.short	(.L_212 - .L_211)
	.align		4
.L_211:
        /*0044*/ 	.word	index@(.nv.constant0._ZN7cutlass13device_kernelIN5flash19enable_sm80_to_sm89INS1_16FlashAttnFwdSm80INS1_25CollectiveMainloopFwdSm80ILi8ELi1ELb1EN4cute5tupleIJNS5_1CILi128EEENS7_ILi112EEES8_EEELi128ENS_10bfloat16_tEfNS_4arch4Sm80ELb1ELb0ELb1ELb1ELb1ELb0ELb1ELb1EEENS1_21CollectiveEpilogueFwdINS6_IJS8_S8_S9_EEENS6_IJNS7_ILi1EEESH_SH_EEESB_SD_Li256ELb1ELb1ELb1ELb0EEENS1_36VarlenDynamicPersistentTileSchedulerILi128ELi112ELi256ELi256ELb1ELb1ELb0ELb1ELb1ELb1EEEEEEEEEvNT_6ParamsE)
        /*0048*/ 	.short	0x0210
        /*004a*/ 	.short	0x0438


	//----- nvinfo : EIATTR_SW_WAR
	.align		4
.L_212:
        /*004c*/ 	.byte	0x04, 0x36
        /*004e*/ 	.short	(.L_214 - .L_213)
.L_213:
        /*0050*/ 	.word	0x00000008
.L_214:


//--------------------- .nv.info._ZN7cutlass13device_kernelIN5flash19enable_sm80_to_sm89INS1_16FlashAttnFwdSm80INS1_25CollectiveMainloopFwdSm80ILi8ELi1ELb1EN4cute5tupleIJNS5_1CILi128EEENS7_ILi112EEES8_EEELi128ENS_10bfloat16_tEfNS_4arch4Sm80ELb1ELb0ELb1ELb1ELb1ELb1ELb1ELb1EEENS1_21CollectiveEpilogueFwdINS6_IJS8_S8_S9_EEENS6_IJNS7_ILi1EEESH_SH_EEESB_SD_Li256ELb1ELb1ELb1ELb0EEENS1_36VarlenDynamicPersistentTileSchedulerILi128ELi112ELi256ELi256ELb1ELb1ELb0ELb1ELb1ELb1EEEEEEEEEvNT_6ParamsE --------------------------
	.section	.nv.info._ZN7cutlass13device_kernelIN5flash19enable_sm80_to_sm89INS1_16FlashAttnFwdSm80INS1_25CollectiveMainloopFwdSm80ILi8ELi1ELb1EN4cute5tupleIJNS5_1CILi128EEENS7_ILi112EEES8_EEELi128ENS_10bfloat16_tEfNS_4arch4Sm80ELb1ELb0ELb1ELb1ELb1ELb1ELb1ELb1EEENS1_21CollectiveEpilogueFwdINS6_IJS8_S8_S9_EEENS6_IJNS7_ILi1EEESH_SH_EEESB_SD_Li256ELb1ELb1ELb1ELb0EEENS1_36VarlenDynamicPersistentTileSchedulerILi128ELi112ELi256ELi256ELb1ELb1ELb0ELb1ELb1ELb1EEEEEEEEEvNT_6ParamsE,"",@"SHT_CUDA_INFO"
	.sectionflags	@""
	.align	4


	//----- nvinfo : EIATTR_CUDA_API_VERSION
	.align		4
        /*0000*/ 	.byte	0x04, 0x37
        /*0002*/ 	.short	(.L_216 - .L_215)
.L_215:
        /*0004*/ 	.word	0x00000082


	//----- nvinfo : EIATTR_KPARAM_INFO
	.align		4
.L_216:
        /*0008*/ 	.byte	0x04, 0x17
        /*000a*/ 	.short	(.L_218 - .L_217)
.L_217:
        /*000c*/ 	.word	0x00000000
        /*0010*/ 	.short	0x0000
        /*0012*/ 	.short	0x0000
        /*0014*/ 	.byte	0x00, 0xf0, 0xe1, 0x10


	//----- nvinfo : EIATTR_SPARSE_MMA_MASK
	.align		4
.L_218:
        /*0018*/ 	.byte	0x03, 0x50
        /*001a*/ 	.short	0x0000


	//----- nvinfo : EIATTR_MAXREG_COUNT
	.align		4
        /*001c*/ 	.byte	0x03, 0x1b
        /*001e*/ 	.short	0x00ff


	//----- nvinfo : EIATTR_MERCURY_ISA_VERSION
	.align		4
        /*0020*/ 	.byte	0x03, 0x5f
        /*0022*/ 	.short	0x0101


	//----- nvinfo : EIATTR_EXIT_INSTR_OFFSETS
	.align		4
        /*0024*/ 	.byte	0x04, 0x1c
        /*0026*/ 	.short	(.L_220 - .L_219)


	//   ....[0]....
.L_219:
        /*0028*/ 	.word	0x00000010


	//----- nvinfo : EIATTR_MAX_THREADS
	.align		4
.L_220:
        /*002c*/ 	.byte	0x04, 0x05
        /*002e*/ 	.short	(.L_222 - .L_221)
.L_221:
        /*0030*/ 	.word	0x00000100
        /*0034*/ 	.word	0x00000001
        /*0038*/ 	.word	0x00000001


	//----- nvinfo : EIATTR_CBANK_PARAM_SIZE
	.align		4
.L_222:
        /*003c*/ 	.byte	0x03, 0x19
        /*003e*/ 	.short	0x0438


	//----- nvinfo : EIATTR_PARAM_CBANK
	.align		4
        /*0040*/ 	.byte	0x04, 0x0a
        /*0042*/ 	.short	(.L_224 - .L_223)
	.align		4
.L_223:
        /*0044*/ 	.word	index@(.nv.constant0._ZN7cutlass13device_kernelIN5flash19enable_sm80_to_sm89INS1_16FlashAttnFwdSm80INS1_25CollectiveMainloopFwdSm80ILi8ELi1ELb1EN4cute5tupleIJNS5_1CILi128EEENS7_ILi112EEES8_EEELi128ENS_10bfloat16_tEfNS_4arch4Sm80ELb1ELb0ELb1ELb1ELb1ELb1ELb1ELb1EEENS1_21CollectiveEpilogueFwdINS6_IJS8_S8_S9_EEENS6_IJNS7_ILi1EEESH_SH_EEESB_SD_Li256ELb1ELb1ELb1ELb0EEENS1_36VarlenDynamicPersistentTileSchedulerILi128ELi112ELi256ELi256ELb1ELb1ELb0ELb1ELb1ELb1EEEEEEEEEvNT_6ParamsE)
        /*0048*/ 	.short	0x0210
        /*004a*/ 	.short	0x0438


	//----- nvinfo : EIATTR_SW_WAR
	.align		4
.L_224:
        /*004c*/ 	.byte	0x04, 0x36
        /*004e*/ 	.short	(.L_226 - .L_225)
.L_225:
        /*0050*/ 	.word	0x00000008
.L_226:


//--------------------- .nv.callgraph             --------------------------
	.section	.nv.callgraph,"",@"SHT_CUDA_CALLGRAPH"
	.align	4
	.sectionentsize	8
	.align		4
        /*0000*/ 	.word	0x00000000
	.align		4
        /*0004*/ 	.word	0xffffffff
	.align		4
        /*0008*/ 	.word	0x00000000
	.align		4
        /*000c*/ 	.word	0xfffffffe
	.align		4
        /*0010*/ 	.word	0x00000000
	.align		4
        /*0014*/ 	.word	0xfffffffd
	.align		4
        /*0018*/ 	.word	0x00000000
	.align		4
        /*001c*/ 	.word	0xfffffffc


//--------------------- .nv.constant4             --------------------------
	.section	.nv.constant4,"a",@progbits
	.align	8
	.align		8
.nv.constant4:
        /*0000*/ 	.dword	_ZN86_INTERNAL_6dde936d_50_flash_fwd_hdim128_bf16_paged_split_softcap_sm80_cu_3fbc093a_29384cuda3std3__45__cpo5beginE
	.align		8
        /*0008*/ 	.dword	_ZN86_INTERNAL_6dde936d_50_flash_fwd_hdim128_bf16_paged_split_softcap_sm80_cu_3fbc093a_29384cuda3std3__45__cpo3endE
	.align		8
        /*0010*/ 	.dword	_ZN86_INTERNAL_6dde936d_50_flash_fwd_hdim128_bf16_paged_split_softcap_sm80_cu_3fbc093a_29384cuda3std3__45__cpo6cbeginE
	.align		8
        /*0018*/ 	.dword	_ZN86_INTERNAL_6dde936d_50_flash_fwd_hdim128_bf16_paged_split_softcap_sm80_cu_3fbc093a_29384cuda3std3__45__cpo4cendE
	.align		8
        /*0020*/ 	.dword	_ZN86_INTERNAL_6dde936d_50_flash_fwd_hdim128_bf16_paged_split_softcap_sm80_cu_3fbc093a_29384cuda3std3__488_GLOBAL__N__6dde936d_50_flash_fwd_hdim128_bf16_paged_split_softcap_sm80_cu_3fbc093a_29386ignoreE
	.align		8
        /*0028*/ 	.dword	_ZN86_INTERNAL_6dde936d_50_flash_fwd_hdim128_bf16_paged_split_softcap_sm80_cu_3fbc093a_29384cuda3std3__419piecewise_constructE
	.align		8
        /*0030*/ 	.dword	_ZN86_INTERNAL_6dde936d_50_flash_fwd_hdim128_bf16_paged_split_softcap_sm80_cu_3fbc093a_29384cuda3std3__48in_placeE
	.align		8
        /*0038*/ 	.dword	_ZN86_INTERNAL_6dde936d_50_flash_fwd_hdim128_bf16_paged_split_softcap_sm80_cu_3fbc093a_29384cuda3std6ranges3__45__cpo4swapE
	.align		8
        /*0040*/ 	.dword	_ZN86_INTERNAL_6dde936d_50_flash_fwd_hdim128_bf16_paged_split_softcap_sm80_cu_3fbc093a_29384cuda3std6ranges3__45__cpo9iter_moveE
	.align		8
        /*0048*/ 	.dword	_ZN86_INTERNAL_6dde936d_50_flash_fwd_hdim128_bf16_paged_split_softcap_sm80_cu_3fbc093a_29384cute7productE
	.align		8
        /*0050*/ 	.dword	_ZN86_INTERNAL_6dde936d_50_flash_fwd_hdim128_bf16_paged_split_softcap_sm80_cu_3fbc093a_29384cute1_E


//--------------------- .text._ZN7cutlass13device_kernelIN5flash19enable_sm80_to_sm89INS1_16FlashAttnFwdSm80INS1_25CollectiveMainloopFwdSm80ILi8ELi1ELb1EN4cute5tupleIJNS5_1CILi128EEES8_S8_EEELi128ENS_10bfloat16_tEfNS_4arch4Sm80ELb0ELb0ELb1ELb0ELb1ELb0ELb1ELb1EEENS1_21CollectiveEpilogueFwdIS9_NS6_IJNS7_ILi1EEESF_SF_EEESA_SC_Li256ELb0ELb1ELb1ELb0EEENS1_19SingleTileSchedulerILb0ELb1ELb1ELi128EEEEEEEEEvNT_6ParamsE --------------------------
	.section	.text._ZN7cutlass13device_kernelIN5flash19enable_sm80_to_sm89INS1_16FlashAttnFwdSm80INS1_25CollectiveMainloopFwdSm80ILi8ELi1ELb1EN4cute5tupleIJNS5_1CILi128EEES8_S8_EEELi128ENS_10bfloat16_tEfNS_4arch4Sm80ELb0ELb0ELb1ELb0ELb1ELb0ELb1ELb1EEENS1_21CollectiveEpilogueFwdIS9_NS6_IJNS7_ILi1EEESF_SF_EEESA_SC_Li256ELb0ELb1ELb1ELb0EEENS1_19SingleTileSchedulerILb0ELb1ELb1ELi128EEEEEEEEEvNT_6ParamsE,"ax",@progbits
	.align	128
.text._ZN7cutlass13device_kernelIN5flash19enable_sm80_to_sm89INS1_16FlashAttnFwdSm80INS1_25CollectiveMainloopFwdSm80ILi8ELi1ELb1EN4cute5tupleIJNS5_1CILi128EEES8_S8_EEELi128ENS_10bfloat16_tEfNS_4arch4Sm80ELb0ELb0ELb1ELb0ELb1ELb0ELb1ELb1EEENS1_21CollectiveEpilogueFwdIS9_NS6_IJNS7_ILi1EEESF_SF_EEESA_SC_Li256ELb0ELb1ELb1ELb0EEENS1_19SingleTileSchedulerILb0ELb1ELb1ELi128EEEEEEEEEvNT_6ParamsE:
        .type           _ZN7cutlass13device_kernelIN5flash19enable_sm80_to_sm89INS1_16FlashAttnFwdSm80INS1_25CollectiveMainloopFwdSm80ILi8ELi1ELb1EN4cute5tupleIJNS5_1CILi128EEES8_S8_EEELi128ENS_10bfloat16_tEfNS_4arch4Sm80ELb0ELb0ELb1ELb0ELb1ELb0ELb1ELb1EEENS1_21CollectiveEpilogueFwdIS9_NS6_IJNS7_ILi1EEESF_SF_EEESA_SC_Li256ELb0ELb1ELb1ELb0EEENS1_19SingleTileSchedulerILb0ELb1ELb1ELi128EEEEEEEEEvNT_6ParamsE,@function
        .size           _ZN7cutlass13device_kernelIN5flash19enable_sm80_to_sm89INS1_16FlashAttnFwdSm80INS1_25CollectiveMainloopFwdSm80ILi8ELi1ELb1EN4cute5tupleIJNS5_1CILi128EEES8_S8_EEELi128ENS_10bfloat16_tEfNS_4arch4Sm80ELb0ELb0ELb1ELb0ELb1ELb0ELb1ELb1EEENS1_21CollectiveEpilogueFwdIS9_NS6_IJNS7_ILi1EEESF_SF_EEESA_SC_Li256ELb0ELb1ELb1ELb0EEENS1_19SingleTileSchedulerILb0ELb1ELb1ELi128EEEEEEEEEvNT_6ParamsE,(.L_x_12 - _ZN7cutlass13device_kernelIN5flash19enable_sm80_to_sm89INS1_16FlashAttnFwdSm80INS1_25CollectiveMainloopFwdSm80ILi8ELi1ELb1EN4cute5tupleIJNS5_1CILi128EEES8_S8_EEELi128ENS_10bfloat16_tEfNS_4arch4Sm80ELb0ELb0ELb1ELb0ELb1ELb0ELb1ELb1EEENS1_21CollectiveEpilogueFwdIS9_NS6_IJNS7_ILi1EEESF_SF_EEESA_SC_Li256ELb0ELb1ELb1ELb0EEENS1_19SingleTileSchedulerILb0ELb1ELb1ELi128EEEEEEEEEvNT_6ParamsE)
        .other          _ZN7cutlass13device_kernelIN5flash19enable_sm80_to_sm89INS1_16FlashAttnFwdSm80INS1_25CollectiveMainloopFwdSm80ILi8ELi1ELb1EN4cute5tupleIJNS5_1CILi128EEES8_S8_EEELi128ENS_10bfloat16_tEfNS_4arch4Sm80ELb0ELb0ELb1ELb0ELb1ELb0ELb1ELb1EEENS1_21CollectiveEpilogueFwdIS9_NS6_IJNS7_ILi1EEESF_SF_EEESA_SC_Li256ELb0ELb1ELb1ELb0EEENS1_19SingleTileSchedulerILb0ELb1ELb1ELi128EEEEEEEEEvNT_6ParamsE,@"STO_CUDA_ENTRY STV_DEFAULT"
_ZN7cutlass13device_kernelIN5flash19enable_sm80_to_sm89INS1_16FlashAttnFwdSm80INS1_25CollectiveMainloopFwdSm80ILi8ELi1ELb1EN4cute5tupleIJNS5_1CILi128EEES8_S8_EEELi128ENS_10bfloat16_tEfNS_4arch4Sm80ELb0ELb0ELb1ELb0ELb1ELb0ELb1ELb1EEENS1_21CollectiveEpilogueFwdIS9_NS6_IJNS7_ILi1EEESF_SF_EEESA_SC_Li256ELb0ELb1ELb1ELb0EEENS1_19SingleTileSchedulerILb0ELb1ELb1ELi128EEEEEEEEEvNT_6ParamsE:
[----:B------:R-:W-:Y:S01]  /*0000*/  LDC R1, c[0x0][0x28] ;  /* 0x00000a00ff017b82 */ /* 0x000fe20000000800 */
[----:B------:R-:W-:Y:S05]  /*0010*/  EXIT ;  /* 0x000000000000794d */ /* 0x000fea0003800000 */
.L_x_0:
[----:B------:R-:W-:-:S00]  /*0020*/  BRA `(.L_x_0) ;  /* 0xfffffffc00fc7947 */ /* 0x000fc0000383ffff */
[----:B------:R-:W-:-:S00]  /*0030*/  NOP ;  /* 0x0000000000007918 */ /* 0x000fc00000000000 */
        /* <DEDUP_REMOVED lines=12> */
.L_x_12:


//--------------------- .text._ZN7cutlass13device_kernelIN5flash19enable_sm80_to_sm89INS1_16FlashAttnFwdSm80INS1_25CollectiveMainloopFwdSm80ILi8ELi1ELb1EN4cute5tupleIJNS5_1CILi128EEENS7_ILi96EEES8_EEELi128ENS_10bfloat16_tEfNS_4arch4Sm80ELb0ELb1ELb1ELb0ELb1ELb0ELb1ELb1EEENS1_21CollectiveEpilogueFwdINS6_IJS8_S8_S9_EEENS6_IJNS7_ILi1EEESH_SH_EEESB_SD_Li256ELb0ELb1ELb1ELb0EEENS1_19SingleTileSchedulerILb0ELb1ELb1ELi128EEEEEEEEEvNT_6ParamsE --------------------------
	.section	.text._ZN7cutlass13device_kernelIN5flash19enable_sm80_to_sm89INS1_16FlashAttnFwdSm80INS1_25CollectiveMainloopFwdSm80ILi8ELi1ELb1EN4cute5tupleIJNS5_1CILi128EEENS7_ILi96EEES8_EEELi128ENS_10bfloat16_tEfNS_4arch4Sm80ELb0ELb1ELb1ELb0ELb1ELb0ELb1ELb1EEENS1_21CollectiveEpilogueFwdINS6_IJS8_S8_S9_EEENS6_IJNS7_ILi1EEESH_SH_EEESB_SD_Li256ELb0ELb1ELb1ELb0EEENS1_19SingleTileSchedulerILb0ELb1ELb1ELi128EEEEEEEEEvNT_6ParamsE,"ax",@progbits
	.align	128
.text._ZN7cutlass13device_kernelIN5flash19enable_sm80_to_sm89INS1_16FlashAttnFwdSm80INS1_25CollectiveMainloopFwdSm80ILi8ELi1ELb1EN4cute5tupleIJNS5_1CILi128EEENS7_ILi96EEES8_EEELi128ENS_10bfloat16_tEfNS_4arch4Sm80ELb0ELb1ELb1ELb0ELb1ELb0ELb1ELb1EEENS1_21CollectiveEpilogueFwdINS6_IJS8_S8_S9_EEENS6_IJNS7_ILi1EEESH_SH_EEESB_SD_Li256ELb0ELb1ELb1ELb0EEENS1_19SingleTileSchedulerILb0ELb1ELb1ELi128EEEEEEEEEvNT_6ParamsE:
        .type           _ZN7cutlass13device_kernelIN5flash19enable_sm80_to_sm89INS1_16FlashAttnFwdSm80INS1_25CollectiveMainloopFwdSm80ILi8ELi1ELb1EN4cute5tupleIJNS5_1CILi128EEENS7_ILi96EEES8_EEELi128ENS_10bfloat16_tEfNS_4arch4Sm80ELb0ELb1ELb1ELb0ELb1ELb0ELb1ELb1EEENS1_21CollectiveEpilogueFwdINS6_IJS8_S8_S9_EEENS6_IJNS7_ILi1EEESH_SH_EEESB_SD_Li256ELb0ELb1ELb1ELb0EEENS1_19SingleTileSchedulerILb0ELb1ELb1ELi128EEEEEEEEEvNT_6ParamsE,@function
        .size           _ZN7cutlass13device_kernelIN5flash19enable_sm80_to_sm89INS1_16FlashAttnFwdSm80INS1_25CollectiveMainloopFwdSm80ILi8ELi1ELb1EN4cute5tupleIJNS5_1CILi128EEENS7_ILi96EEES8_EEELi128ENS_10bfloat16_tEfNS_4arch4Sm80ELb0ELb1ELb1ELb0ELb1ELb0ELb1ELb1EEENS1_21CollectiveEpilogueFwdINS6_IJS8_S8_S9_EEENS6_IJNS7_ILi1EEESH_SH_EEESB_SD_Li256ELb0ELb1ELb1ELb0EEENS1_19SingleTileSchedulerILb0ELb1ELb1ELi128EEEEEEEEEvNT_6ParamsE,(.L_x_13 - _ZN7cutlass13device_kernelIN5flash19enable_sm80_to_sm89INS1_16FlashAttnFwdSm80INS1_25CollectiveMainloopFwdSm80ILi8ELi1ELb1EN4cute5tupleIJNS5_1CILi128EEENS7_ILi96EEES8_EEELi128ENS_10bfloat16_tEfNS_4arch4Sm80ELb0ELb1ELb1ELb0ELb1ELb0ELb1ELb1EEENS1_21CollectiveEpilogueFwdINS6_IJS8_S8_S9_EEENS6_IJNS7_ILi1EEESH_SH_EEESB_SD_Li256ELb0ELb1ELb1ELb0EEENS1_19SingleTileSchedulerILb0ELb1ELb1ELi128EEEEEEEEEvNT_6ParamsE)
        .other          _ZN7cutlass13device_kernelIN5flash19enable_sm80_to_sm89INS1_16FlashAttnFwdSm80INS1_25CollectiveMainloopFwdSm80ILi8ELi1ELb1EN4cute5tupleIJNS5_1CILi128EEENS7_ILi96EEES8_EEELi128ENS_10bfloat16_tEfNS_4arch4Sm80ELb0ELb1ELb1ELb0ELb1ELb0ELb1ELb1EEENS1_21CollectiveEpilogueFwdINS6_IJS8_S8_S9_EEENS6_IJNS7_ILi1EEESH_SH_EEESB_SD_Li256ELb0ELb1ELb1ELb0EEENS1_19SingleTileSchedulerILb0ELb1ELb1ELi128EEEEEEEEEvNT_6ParamsE,@"STO_CUDA_ENTRY STV_DEFAULT"
_ZN7cutlass13device_kernelIN5flash19enable_sm80_to_sm89INS1_16FlashAttnFwdSm80INS1_25CollectiveMainloopFwdSm80ILi8ELi1ELb1EN4cute5tupleIJNS5_1CILi128EEENS7_ILi96EEES8_EEELi128ENS_10bfloat16_tEfNS_4arch4Sm80ELb0ELb1ELb1ELb0ELb1ELb0ELb1ELb1EEENS1_21CollectiveEpilogueFwdINS6_IJS8_S8_S9_EEENS6_IJNS7_ILi1EEESH_SH_EEESB_SD_Li256ELb0ELb1ELb1ELb0EEENS1_19SingleTileSchedulerILb0ELb1ELb1ELi128EEEEEEEEEvNT_6ParamsE:
[----:B------:R-:W-:Y:S01]  /*0000*/  LDC R1, c[0x0][0x28] ;  /* 0x00000a00ff017b82 */ /* 0x000fe20000000800 */
[----:B------:R-:W-:Y:S05]  /*0010*/  EXIT ;  /* 0x000000000000794d */ /* 0x000fea0003800000 */
.L_x_1:
        /* <DEDUP_REMOVED lines=14> */
.L_x_13:


//--------------------- .text._ZN7cutlass13device_kernelIN5flash19enable_sm80_to_sm89INS1_16FlashAttnFwdSm80INS1_25CollectiveMainloopFwdSm80ILi8ELi1ELb1EN4cute5tupleIJNS5_1CILi128EEES8_S8_EEELi128ENS_10bfloat16_tEfNS_4arch4Sm80ELb1ELb0ELb1ELb0ELb1ELb0ELb1ELb1EEENS1_21CollectiveEpilogueFwdIS9_NS6_IJNS7_ILi1EEESF_SF_EEESA_SC_Li256ELb0ELb1ELb1ELb0EEENS1_30DynamicPersistentTileSchedulerILi256ELi256ELb1ELb1ELb0EEEEEEEEEvNT_6ParamsE --------------------------
	.section	.text._ZN7cutlass13device_kernelIN5flash19enable_sm80_to_sm89INS1_16FlashAttnFwdSm80INS1_25CollectiveMainloopFwdSm80ILi8ELi1ELb1EN4cute5tupleIJNS5_1CILi128EEES8_S8_EEELi128ENS_10bfloat16_tEfNS_4arch4Sm80ELb1ELb0ELb1ELb0ELb1ELb0ELb1ELb1EEENS1_21CollectiveEpilogueFwdIS9_NS6_IJNS7_ILi1EEESF_SF_EEESA_SC_Li256ELb0ELb1ELb1ELb0EEENS1_30DynamicPersistentTileSchedulerILi256ELi256ELb1ELb1ELb0EEEEEEEEEvNT_6ParamsE,"ax",@progbits
	.align	128
.text._ZN7cutlass13device_kernelIN5flash19enable_sm80_to_sm89INS1_16FlashAttnFwdSm80INS1_25CollectiveMainloopFwdSm80ILi8ELi1ELb1EN4cute5tupleIJNS5_1CILi128EEES8_S8_EEELi128ENS_10bfloat16_tEfNS_4arch4Sm80ELb1ELb0ELb1ELb0ELb1ELb0ELb1ELb1EEENS1_21CollectiveEpilogueFwdIS9_NS6_IJNS7_ILi1EEESF_SF_EEESA_SC_Li256ELb0ELb1ELb1ELb0EEENS1_30DynamicPersistentTileSchedulerILi256ELi256ELb1ELb1ELb0EEEEEEEEEvNT_6ParamsE:
        .type           _ZN7cutlass13device_kernelIN5flash19enable_sm80_to_sm89INS1_16FlashAttnFwdSm80INS1_25CollectiveMainloopFwdSm80ILi8ELi1ELb1EN4cute5tupleIJNS5_1CILi128EEES8_S8_EEELi128ENS_10bfloat16_tEfNS_4arch4Sm80ELb1ELb0ELb1ELb0ELb1ELb0ELb1ELb1EEENS1_21CollectiveEpilogueFwdIS9_NS6_IJNS7_ILi1EEESF_SF_EEESA_SC_Li256ELb0ELb1ELb1ELb0EEENS1_30DynamicPersistentTileSchedulerILi256ELi256ELb1ELb1ELb0EEEEEEEEEvNT_6ParamsE,@function
        .size           _ZN7cutlass13device_kernelIN5flash19enable_sm80_to_sm89INS1_16FlashAttnFwdSm80INS1_25CollectiveMainloopFwdSm80ILi8ELi1ELb1EN4cute5tupleIJNS5_1CILi128EEES8_S8_EEELi128ENS_10bfloat16_tEfNS_4arch4Sm80ELb1ELb0ELb1ELb0ELb1ELb0ELb1ELb1EEENS1_21CollectiveEpilogueFwdIS9_NS6_IJNS7_ILi1EEESF_SF_EEESA_SC_Li256ELb0ELb1ELb1ELb0EEENS1_30DynamicPersistentTileSchedulerILi256ELi256ELb1ELb1ELb0EEEEEEEEEvNT_6ParamsE,(.L_x_14 - _ZN7cutlass13device_kernelIN5flash19enable_sm80_to_sm89INS1_16FlashAttnFwdSm80INS1_25CollectiveMainloopFwdSm80ILi8ELi1ELb1EN4cute5tupleIJNS5_1CILi128EEES8_S8_EEELi128ENS_10bfloat16_tEfNS_4arch4Sm80ELb1ELb0ELb1ELb0ELb1ELb0ELb1ELb1EEENS1_21CollectiveEpilogueFwdIS9_NS6_IJNS7_ILi1EEESF_SF_EEESA_SC_Li256ELb0ELb1ELb1ELb0EEENS1_30DynamicPersistentTileSchedulerILi256ELi256ELb1ELb1ELb0EEEEEEEEEvNT_6ParamsE)
        .other          _ZN7cutlass13device_kernelIN5flash19enable_sm80_to_sm89INS1_16FlashAttnFwdSm80INS1_25CollectiveMainloopFwdSm80ILi8ELi1ELb1EN4cute5tupleIJNS5_1CILi128EEES8_S8_EEELi128ENS_10bfloat16_tEfNS_4arch4Sm80ELb1ELb0ELb1ELb0ELb1ELb0ELb1ELb1EEENS1_21CollectiveEpilogueFwdIS9_NS6_IJNS7_ILi1EEESF_SF_EEESA_SC_Li256ELb0ELb1ELb1ELb0EEENS1_30DynamicPersistentTileSchedulerILi256ELi256ELb1ELb1ELb0EEEEEEEEEvNT_6ParamsE,@"STO_CUDA_ENTRY STV_DEFAULT"
_ZN7cutlass13device_kernelIN5flash19enable_sm80_to_sm89INS1_16FlashAttnFwdSm80INS1_25CollectiveMainloopFwdSm80ILi8ELi1ELb1EN4cute5tupleIJNS5_1CILi128EEES8_S8_EEELi128ENS_10bfloat16_tEfNS_4arch4Sm80ELb1ELb0ELb1ELb0ELb1ELb0ELb1ELb1EEENS1_21CollectiveEpilogueFwdIS9_NS6_IJNS7_ILi1EEESF_SF_EEESA_SC_Li256ELb0ELb1ELb1ELb0EEENS1_30DynamicPersistentTileSchedulerILi256ELi256ELb1ELb1ELb0EEEEEEEEEvNT_6ParamsE:
[----:B------:R-:W-:Y:S01]  /*0000*/  LDC R1, c[0x0][0x28] ;  /* 0x00000a00ff017b82 */ /* 0x000fe20000000800 */
[----:B------:R-:W-:Y:S05]  /*0010*/  EXIT ;  /* 0x000000000000794d */ /* 0x000fea0003800000 */
.L_x_2:
        /* <DEDUP_REMOVED lines=14> */
.L_x_14:


//--------------------- .text._ZN7cutlass13device_kernelIN5flash19enable_sm80_to_sm89INS1_16FlashAttnFwdSm80INS1_25CollectiveMainloopFwdSm80ILi4ELi1ELb0EN4cute5tupleIJNS5_1CILi128EEENS7_ILi64EEES8_EEELi128ENS_10bfloat16_tEfNS_4arch4Sm80ELb0ELb0ELb1ELb0ELb1ELb0ELb1ELb1EEENS1_21CollectiveEpilogueFwdINS6_IJS8_S8_S9_EEENS6_IJNS7_ILi1EEESH_SH_EEESB_SD_Li128ELb0ELb1ELb1ELb0EEENS1_19SingleTileSchedulerILb0ELb1ELb1ELi128EEEEEEEEEvNT_6ParamsE --------------------------
	.section	.text._ZN7cutlass13device_kernelIN5flash19enable_sm80_to_sm89INS1_16FlashAttnFwdSm80INS1_25CollectiveMainloopFwdSm80ILi4ELi1ELb0EN4cute5tupleIJNS5_1CILi128EEENS7_ILi64EEES8_EEELi128ENS_10bfloat16_tEfNS_4arch4Sm80ELb0ELb0ELb1ELb0ELb1ELb0ELb1ELb1EEENS1_21CollectiveEpilogueFwdINS6_IJS8_S8_S9_EEENS6_IJNS7_ILi1EEESH_SH_EEESB_SD_Li128ELb0ELb1ELb1ELb0EEENS1_19SingleTileSchedulerILb0ELb1ELb1ELi128EEEEEEEEEvNT_6ParamsE,"ax",@progbits
	.align	128
.text._ZN7cutlass13device_kernelIN5flash19enable_sm80_to_sm89INS1_16FlashAttnFwdSm80INS1_25CollectiveMainloopFwdSm80ILi4ELi1ELb0EN4cute5tupleIJNS5_1CILi128EEENS7_ILi64EEES8_EEELi128ENS_10bfloat16_tEfNS_4arch4Sm80ELb0ELb0ELb1ELb0ELb1ELb0ELb1ELb1EEENS1_21CollectiveEpilogueFwdINS6_IJS8_S8_S9_EEENS6_IJNS7_ILi1EEESH_SH_EEESB_SD_Li128ELb0ELb1ELb1ELb0EEENS1_19SingleTileSchedulerILb0ELb1ELb1ELi128EEEEEEEEEvNT_6ParamsE:
        .type           _ZN7cutlass13device_kernelIN5flash19enable_sm80_to_sm89INS1_16FlashAttnFwdSm80INS1_25CollectiveMainloopFwdSm80ILi4ELi1ELb0EN4cute5tupleIJNS5_1CILi128EEENS7_ILi64EEES8_EEELi128ENS_10bfloat16_tEfNS_4arch4Sm80ELb0ELb0ELb1ELb0ELb1ELb0ELb1ELb1EEENS1_21CollectiveEpilogueFwdINS6_IJS8_S8_S9_EEENS6_IJNS7_ILi1EEESH_SH_EEESB_SD_Li128ELb0ELb1ELb1ELb0EEENS1_19SingleTileSchedulerILb0ELb1ELb1ELi128EEEEEEEEEvNT_6ParamsE,@function
        .size           _ZN7cutlass13device_kernelIN5flash19enable_sm80_to_sm89INS1_16FlashAttnFwdSm80INS1_25CollectiveMainloopFwdSm80ILi4ELi1ELb0EN4cute5tupleIJNS5_1CILi128EEENS7_ILi64EEES8_EEELi128ENS_10bfloat16_tEfNS_4arch4Sm80ELb0ELb0ELb1ELb0ELb1ELb0ELb1ELb1EEENS1_21CollectiveEpilogueFwdINS6_IJS8_S8_S9_EEENS6_IJNS7_ILi1EEESH_SH_EEESB_SD_Li128ELb0ELb1ELb1ELb0EEENS1_19SingleTileSchedulerILb0ELb1ELb1ELi128EEEEEEEEEvNT_6ParamsE,(.L_x_15 - _ZN7cutlass13device_kernelIN5flash19enable_sm80_to_sm89INS1_16FlashAttnFwdSm80INS1_25CollectiveMainloopFwdSm80ILi4ELi1ELb0EN4cute5tupleIJNS5_1CILi128EEENS7_ILi64EEES8_EEELi128ENS_10bfloat16_tEfNS_4arch4Sm80ELb0ELb0ELb1ELb0ELb1ELb0ELb1ELb1EEENS1_21CollectiveEpilogueFwdINS6_IJS8_S8_S9_EEENS6_IJNS7_ILi1EEESH_SH_EEESB_SD_Li128ELb0ELb1ELb1ELb0EEENS1_19SingleTileSchedulerILb0ELb1ELb1ELi128EEEEEEEEEvNT_6ParamsE)
        .other          _ZN7cutlass13device_kernelIN5flash19enable_sm80_to_sm89INS1_16FlashAttnFwdSm80INS1_25CollectiveMainloopFwdSm80ILi4ELi1ELb0EN4cute5tupleIJNS5_1CILi128EEENS7_ILi64EEES8_EEELi128ENS_10bfloat16_tEfNS_4arch4Sm80ELb0ELb0ELb1ELb0ELb1ELb0ELb1ELb1EEENS1_21CollectiveEpilogueFwdINS6_IJS8_S8_S9_EEENS6_IJNS7_ILi1EEESH_SH_EEESB_SD_Li128ELb0ELb1ELb1ELb0EEENS1_19SingleTileSchedulerILb0ELb1ELb1ELi128EEEEEEEEEvNT_6ParamsE,@"STO_CUDA_ENTRY STV_DEFAULT"
_ZN7cutlass13device_kernelIN5flash19enable_sm80_to_sm89INS1_16FlashAttnFwdSm80INS1_25CollectiveMainloopFwdSm80ILi4ELi1ELb0EN4cute5tupleIJNS5_1CILi128EEENS7_ILi64EEES8_EEELi128ENS_10bfloat16_tEfNS_4arch4Sm80ELb0ELb0ELb1ELb0ELb1ELb0ELb1ELb1EEENS1_21CollectiveEpilogueFwdINS6_IJS8_S8_S9_EEENS6_IJNS7_ILi1EEESH_SH_EEESB_SD_Li128ELb0ELb1ELb1ELb0EEENS1_19SingleTileSchedulerILb0ELb1ELb1ELi128EEEEEEEEEvNT_6ParamsE:
[----:B------:R-:W-:Y:S01]  /*0000*/  LDC R1, c[0x0][0x28] ;  /* 0x00000a00ff017b82 */ /* 0x000fe20000000800 */
[----:B------:R-:W-:Y:S05]  /*0010*/  EXIT ;  /* 0x000000000000794d */ /* 0x000fea0003800000 */
.L_x_3:
        /* <DEDUP_REMOVED lines=14> */
.L_x_15:


//--------------------- .text._ZN7cutlass13device_kernelIN5flash19enable_sm80_to_sm89INS1_16FlashAttnFwdSm80INS1_25CollectiveMainloopFwdSm80ILi8ELi1ELb1EN4cute5tupleIJNS5_1CILi128EEENS7_ILi112EEES8_EEELi128ENS_10bfloat16_tEfNS_4arch4Sm80ELb0ELb0ELb1ELb1ELb1ELb0ELb1ELb1EEENS1_21CollectiveEpilogueFwdINS6_IJS8_S8_S9_EEENS6_IJNS7_ILi1EEESH_SH_EEESB_SD_Li256ELb1ELb1ELb1ELb0EEENS1_36VarlenDynamicPersistentTileSchedulerILi128ELi112ELi256ELi256ELb1ELb1ELb0ELb0ELb1ELb1EEEEEEEEEvNT_6ParamsE --------------------------
	.section	.text._ZN7cutlass13device_kernelIN5flash19enable_sm80_to_sm89INS1_16FlashAttnFwdSm80INS1_25CollectiveMainloopFwdSm80ILi8ELi1ELb1EN4cute5tupleIJNS5_1CILi128EEENS7_ILi112EEES8_EEELi128ENS_10bfloat16_tEfNS_4arch4Sm80ELb0ELb0ELb1ELb1ELb1ELb0ELb1ELb1EEENS1_21CollectiveEpilogueFwdINS6_IJS8_S8_S9_EEENS6_IJNS7_ILi1EEESH_SH_EEESB_SD_Li256ELb1ELb1ELb1ELb0EEENS1_36VarlenDynamicPersistentTileSchedulerILi128ELi112ELi256ELi256ELb1ELb1ELb0ELb0ELb1ELb1EEEEEEEEEvNT_6ParamsE,"ax",@progbits
	.align	128
.text._ZN7cutlass13device_kernelIN5flash19enable_sm80_to_sm89INS1_16FlashAttnFwdSm80INS1_25CollectiveMainloopFwdSm80ILi8ELi1ELb1EN4cute5tupleIJNS5_1CILi128EEENS7_ILi112EEES8_EEELi128ENS_10bfloat16_tEfNS_4arch4Sm80ELb0ELb0ELb1ELb1ELb1ELb0ELb1ELb1EEENS1_21CollectiveEpilogueFwdINS6_IJS8_S8_S9_EEENS6_IJNS7_ILi1EEESH_SH_EEESB_SD_Li256ELb1ELb1ELb1ELb0EEENS1_36VarlenDynamicPersistentTileSchedulerILi128ELi112ELi256ELi256ELb1ELb1ELb0ELb0ELb1ELb1EEEEEEEEEvNT_6ParamsE:
        .type           _ZN7cutlass13device_kernelIN5flash19enable_sm80_to_sm89INS1_16FlashAttnFwdSm80INS1_25CollectiveMainloopFwdSm80ILi8ELi1ELb1EN4cute5tupleIJNS5_1CILi128EEENS7_ILi112EEES8_EEELi128ENS_10bfloat16_tEfNS_4arch4Sm80ELb0ELb0ELb1ELb1ELb1ELb0ELb1ELb1EEENS1_21CollectiveEpilogueFwdINS6_IJS8_S8_S9_EEENS6_IJNS7_ILi1EEESH_SH_EEESB_SD_Li256ELb1ELb1ELb1ELb0EEENS1_36VarlenDynamicPersistentTileSchedulerILi128ELi112ELi256ELi256ELb1ELb1ELb0ELb0ELb1ELb1EEEEEEEEEvNT_6ParamsE,@function
        .size           _ZN7cutlass13device_kernelIN5flash19enable_sm80_to_sm89INS1_16FlashAttnFwdSm80INS1_25CollectiveMainloopFwdSm80ILi8ELi1ELb1EN4cute5tupleIJNS5_1CILi128EEENS7_ILi112EEES8_EEELi128ENS_10bfloat16_tEfNS_4arch4Sm80ELb0ELb0ELb1ELb1ELb1ELb0ELb1ELb1EEENS1_21CollectiveEpilogueFwdINS6_IJS8_S8_S9_EEENS6_IJNS7_ILi1EEESH_SH_EEESB_SD_Li256ELb1ELb1ELb1ELb0EEENS1_36VarlenDynamicPersistentTileSchedulerILi128ELi112ELi256ELi256ELb1ELb1ELb0ELb0ELb1ELb1EEEEEEEEEvNT_6ParamsE,(.L_x_16 - _ZN7cutlass13device_kernelIN5flash19enable_sm80_to_sm89INS1_16FlashAttnFwdSm80INS1_25CollectiveMainloopFwdSm80ILi8ELi1ELb1EN4cute5tupleIJNS5_1CILi128EEENS7_ILi112EEES8_EEELi128ENS_10bfloat16_tEfNS_4arch4Sm80ELb0ELb0ELb1ELb1ELb1ELb0ELb1ELb1EEENS1_21CollectiveEpilogueFwdINS6_IJS8_S8_S9_EEENS6_IJNS7_ILi1EEESH_SH_EEESB_SD_Li256ELb1ELb1ELb1ELb0EEENS1_36VarlenDynamicPersistentTileSchedulerILi128ELi112ELi256ELi256ELb1ELb1ELb0ELb0ELb1ELb1EEEEEEEEEvNT_6ParamsE)
        .other          _ZN7cutlass13device_kernelIN5flash19enable_sm80_to_sm89INS1_16FlashAttnFwdSm80INS1_25CollectiveMainloopFwdSm80ILi8ELi1ELb1EN4cute5tupleIJNS5_1CILi128EEENS7_ILi112EEES8_EEELi128ENS_10bfloat16_tEfNS_4arch4Sm80ELb0ELb0ELb1ELb1ELb1ELb0ELb1ELb1EEENS1_21CollectiveEpilogueFwdINS6_IJS8_S8_S9_EEENS6_IJNS7_ILi1EEESH_SH_EEESB_SD_Li256ELb1ELb1ELb1ELb0EEENS1_36VarlenDynamicPersistentTileSchedulerILi128ELi112ELi256ELi256ELb1ELb1ELb0ELb0ELb1ELb1EEEEEEEEEvNT_6ParamsE,@"STO_CUDA_ENTRY STV_DEFAULT"
_ZN7cutlass13device_kernelIN5flash19enable_sm80_to_sm89INS1_16FlashAttnFwdSm80INS1_25CollectiveMainloopFwdSm80ILi8ELi1ELb1EN4cute5tupleIJNS5_1CILi128EEENS7_ILi112EEES8_EEELi128ENS_10bfloat16_tEfNS_4arch4Sm80ELb0ELb0ELb1ELb1ELb1ELb0ELb1ELb1EEENS1_21CollectiveEpilogueFwdINS6_IJS8_S8_S9_EEENS6_IJNS7_ILi1EEESH_SH_EEESB_SD_Li256ELb1ELb1ELb1ELb0EEENS1_36VarlenDynamicPersistentTileSchedulerILi128ELi112ELi256ELi256ELb1ELb1ELb0ELb0ELb1ELb1EEEEEEEEEvNT_6ParamsE:
[----:B------:R-:W-:Y:S01]  /*0000*/  LDC R1, c[0x0][0x28] ;  /* 0x00000a00ff017b82 */ /* 0x000fe20000000800 */
[----:B------:R-:W-:Y:S05]  /*0010*/  EXIT ;  /* 0x000000000000794d */ /* 0x000fea0003800000 */
.L_x_4:
        /* <DEDUP_REMOVED lines=14> */
.L_x_16:


//--------------------- .text._ZN7cutlass13device_kernelIN5flash19enable_sm80_to_sm89INS1_16FlashAttnFwdSm80INS1_25CollectiveMainloopFwdSm80ILi8ELi1ELb1EN4cute5tupleIJNS5_1CILi128EEENS7_ILi112EEES8_EEELi128ENS_10bfloat16_tEfNS_4arch4Sm80ELb0ELb0ELb1ELb1ELb1ELb1ELb1ELb1EEENS1_21CollectiveEpilogueFwdINS6_IJS8_S8_S9_EEENS6_IJNS7_ILi1EEESH_SH_EEESB_SD_Li256ELb1ELb1ELb1ELb0EEENS1_36VarlenDynamicPersistentTileSchedulerILi128ELi112ELi256ELi256ELb1ELb1ELb0ELb0ELb1ELb1EEEEEEEEEvNT_6ParamsE --------------------------
	.section	.text._ZN7cutlass13device_kernelIN5flash19enable_sm80_to_sm89INS1_16FlashAttnFwdSm80INS1_25CollectiveMainloopFwdSm80ILi8ELi1ELb1EN4cute5tupleIJNS5_1CILi128EEENS7_ILi112EEES8_EEELi128ENS_10bfloat16_tEfNS_4arch4Sm80ELb0ELb0ELb1ELb1ELb1ELb1ELb1ELb1EEENS1_21CollectiveEpilogueFwdINS6_IJS8_S8_S9_EEENS6_IJNS7_ILi1EEESH_SH_EEESB_SD_Li256ELb1ELb1ELb1ELb0EEENS1_36VarlenDynamicPersistentTileSchedulerILi128ELi112ELi256ELi256ELb1ELb1ELb0ELb0ELb1ELb1EEEEEEEEEvNT_6ParamsE,"ax",@progbits
	.align	128
.text._ZN7cutlass13device_kernelIN5flash19enable_sm80_to_sm89INS1_16FlashAttnFwdSm80INS1_25CollectiveMainloopFwdSm80ILi8ELi1ELb1EN4cute5tupleIJNS5_1CILi128EEENS7_ILi112EEES8_EEELi128ENS_10bfloat16_tEfNS_4arch4Sm80ELb0ELb0ELb1ELb1ELb1ELb1ELb1ELb1EEENS1_21CollectiveEpilogueFwdINS6_IJS8_S8_S9_EEENS6_IJNS7_ILi1EEESH_SH_EEESB_SD_Li256ELb1ELb1ELb1ELb0EEENS1_36VarlenDynamicPersistentTileSchedulerILi128ELi112ELi256ELi256ELb1ELb1ELb0ELb0ELb1ELb1EEEEEEEEEvNT_6ParamsE:
        .type           _ZN7cutlass13device_kernelIN5flash19enable_sm80_to_sm89INS1_16FlashAttnFwdSm80INS1_25CollectiveMainloopFwdSm80ILi8ELi1ELb1EN4cute5tupleIJNS5_1CILi128EEENS7_ILi112EEES8_EEELi128ENS_10bfloat16_tEfNS_4arch4Sm80ELb0ELb0ELb1ELb1ELb1ELb1ELb1ELb1EEENS1_21CollectiveEpilogueFwdINS6_IJS8_S8_S9_EEENS6_IJNS7_ILi1EEESH_SH_EEESB_SD_Li256ELb1ELb1ELb1ELb0EEENS1_36VarlenDynamicPersistentTileSchedulerILi128ELi112ELi256ELi256ELb1ELb1ELb0ELb0ELb1ELb1EEEEEEEEEvNT_6ParamsE,@function
        .size           _ZN7cutlass13device_kernelIN5flash19enable_sm80_to_sm89INS1_16FlashAttnFwdSm80INS1_25CollectiveMainloopFwdSm80ILi8ELi1ELb1EN4cute5tupleIJNS5_1CILi128EEENS7_ILi112EEES8_EEELi128ENS_10bfloat16_tEfNS_4arch4Sm80ELb0ELb0ELb1ELb1ELb1ELb1ELb1ELb1EEENS1_21CollectiveEpilogueFwdINS6_IJS8_S8_S9_EEENS6_IJNS7_ILi1EEESH_SH_EEESB_SD_Li256ELb1ELb1ELb1ELb0EEENS1_36VarlenDynamicPersistentTileSchedulerILi128ELi112ELi256ELi256ELb1ELb1ELb0ELb0ELb1ELb1EEEEEEEEEvNT_6ParamsE,(.L_x_17 - _ZN7cutlass13device_kernelIN5flash19enable_sm80_to_sm89INS1_16FlashAttnFwdSm80INS1_25CollectiveMainloopFwdSm80ILi8ELi1ELb1EN4cute5tupleIJNS5_1CILi128EEENS7_ILi112EEES8_EEELi128ENS_10bfloat16_tEfNS_4arch4Sm80ELb0ELb0ELb1ELb1ELb1ELb1ELb1ELb1EEENS1_21CollectiveEpilogueFwdINS6_IJS8_S8_S9_EEENS6_IJNS7_ILi1EEESH_SH_EEESB_SD_Li256ELb1ELb1ELb1ELb0EEENS1_36VarlenDynamicPersistentTileSchedulerILi128ELi112ELi256ELi256ELb1ELb1ELb0ELb0ELb1ELb1EEEEEEEEEvNT_6ParamsE)
        .other          _ZN7cutlass13device_kernelIN5flash19enable_sm80_to_sm89INS1_16FlashAttnFwdSm80INS1_25CollectiveMainloopFwdSm80ILi8ELi1ELb1EN4cute5tupleIJNS5_1CILi128EEENS7_ILi112EEES8_EEELi128ENS_10bfloat16_tEfNS_4arch4Sm80ELb0ELb0ELb1ELb1ELb1ELb1ELb1ELb1EEENS1_21CollectiveEpilogueFwdINS6_IJS8_S8_S9_EEENS6_IJNS7_ILi1EEESH_SH_EEESB_SD_Li256ELb1ELb1ELb1ELb0EEENS1_36VarlenDynamicPersistentTileSchedulerILi128ELi112ELi256ELi256ELb1ELb1ELb0ELb0ELb1ELb1EEEEEEEEEvNT_6ParamsE,@"STO_CUDA_ENTRY STV_DEFAULT"
_ZN7cutlass13device_kernelIN5flash19enable_sm80_to_sm89INS1_16FlashAttnFwdSm80INS1_25CollectiveMainloopFwdSm80ILi8ELi1ELb1EN4cute5tupleIJNS5_1CILi128EEENS7_ILi112EEES8_EEELi128ENS_10bfloat16_tEfNS_4arch4Sm80ELb0ELb0ELb1ELb1ELb1ELb1ELb1ELb1EEENS1_21CollectiveEpilogueFwdINS6_IJS8_S8_S9_EEENS6_IJNS7_ILi1EEESH_SH_EEESB_SD_Li256ELb1ELb1ELb1ELb0EEENS1_36VarlenDynamicPersistentTileSchedulerILi128ELi112ELi256ELi256ELb1ELb1ELb0ELb0ELb1ELb1EEEEEEEEEvNT_6ParamsE:
[----:B------:R-:W-:Y:S01]  /*0000*/  LDC R1, c[0x0][0x28] ;  /* 0x00000a00ff017b82 */ /* 0x000fe20000000800 */
[----:B------:R-:W-:Y:S05]  /*0010*/  EXIT ;  /* 0x000000000000794d */ /* 0x000fea0003800000 */
.L_x_5:
        /* <DEDUP_REMOVED lines=14> */
.L_x_17:


//--------------------- .text._ZN7cutlass13device_kernelIN5flash19enable_sm80_to_sm89INS1_16FlashAttnFwdSm80INS1_25CollectiveMainloopFwdSm80ILi4ELi1ELb0EN4cute5tupleIJNS5_1CILi128EEENS7_ILi48EEES8_EEELi128ENS_10bfloat16_tEfNS_4arch4Sm80ELb0ELb1ELb1ELb0ELb1ELb0ELb1ELb1EEENS1_21CollectiveEpilogueFwdINS6_IJS8_S8_S9_EEENS6_IJNS7_ILi1EEESH_SH_EEESB_SD_Li128ELb0ELb1ELb1ELb0EEENS1_19SingleTileSchedulerILb0ELb1ELb1ELi128EEEEEEEEEvNT_6ParamsE --------------------------
	.section	.text._ZN7cutlass13device_kernelIN5flash19enable_sm80_to_sm89INS1_16FlashAttnFwdSm80INS1_25CollectiveMainloopFwdSm80ILi4ELi1ELb0EN4cute5tupleIJNS5_1CILi128EEENS7_ILi48EEES8_EEELi128ENS_10bfloat16_tEfNS_4arch4Sm80ELb0ELb1ELb1ELb0ELb1ELb0ELb1ELb1EEENS1_21CollectiveEpilogueFwdINS6_IJS8_S8_S9_EEENS6_IJNS7_ILi1EEESH_SH_EEESB_SD_Li128ELb0ELb1ELb1ELb0EEENS1_19SingleTileSchedulerILb0ELb1ELb1ELi128EEEEEEEEEvNT_6ParamsE,"ax",@progbits
	.align	128
.text._ZN7cutlass13device_kernelIN5flash19enable_sm80_to_sm89INS1_16FlashAttnFwdSm80INS1_25CollectiveMainloopFwdSm80ILi4ELi1ELb0EN4cute5tupleIJNS5_1CILi128EEENS7_ILi48EEES8_EEELi128ENS_10bfloat16_tEfNS_4arch4Sm80ELb0ELb1ELb1ELb0ELb1ELb0ELb1ELb1EEENS1_21CollectiveEpilogueFwdINS6_IJS8_S8_S9_EEENS6_IJNS7_ILi1EEESH_SH_EEESB_SD_Li128ELb0ELb1ELb1ELb0EEENS1_19SingleTileSchedulerILb0ELb1ELb1ELi128EEEEEEEEEvNT_6ParamsE:
        .type           _ZN7cutlass13device_kernelIN5flash19enable_sm80_to_sm89INS1_16FlashAttnFwdSm80INS1_25CollectiveMainloopFwdSm80ILi4ELi1ELb0EN4cute5tupleIJNS5_1CILi128EEENS7_ILi48EEES8_EEELi128ENS_10bfloat16_tEfNS_4arch4Sm80ELb0ELb1ELb1ELb0ELb1ELb0ELb1ELb1EEENS1_21CollectiveEpilogueFwdINS6_IJS8_S8_S9_EEENS6_IJNS7_ILi1EEESH_SH_EEESB_SD_Li128ELb0ELb1ELb1ELb0EEENS1_19SingleTileSchedulerILb0ELb1ELb1ELi128EEEEEEEEEvNT_6ParamsE,@function
        .size           _ZN7cutlass13device_kernelIN5flash19enable_sm80_to_sm89INS1_16FlashAttnFwdSm80INS1_25CollectiveMainloopFwdSm80ILi4ELi1ELb0EN4cute5tupleIJNS5_1CILi128EEENS7_ILi48EEES8_EEELi128ENS_10bfloat16_tEfNS_4arch4Sm80ELb0ELb1ELb1ELb0ELb1ELb0ELb1ELb1EEENS1_21CollectiveEpilogueFwdINS6_IJS8_S8_S9_EEENS6_IJNS7_ILi1EEESH_SH_EEESB_SD_Li128ELb0ELb1ELb1ELb0EEENS1_19SingleTileSchedulerILb0ELb1ELb1ELi128EEEEEEEEEvNT_6ParamsE,(.L_x_18 - _ZN7cutlass13device_kernelIN5flash19enable_sm80_to_sm89INS1_16FlashAttnFwdSm80INS1_25CollectiveMainloopFwdSm80ILi4ELi1ELb0EN4cute5tupleIJNS5_1CILi128EEENS7_ILi48EEES8_EEELi128ENS_10bfloat16_tEfNS_4arch4Sm80ELb0ELb1ELb1ELb0ELb1ELb0ELb1ELb1EEENS1_21CollectiveEpilogueFwdINS6_IJS8_S8_S9_EEENS6_IJNS7_ILi1EEESH_SH_EEESB_SD_Li128ELb0ELb1ELb1ELb0EEENS1_19SingleTileSchedulerILb0ELb1ELb1ELi128EEEEEEEEEvNT_6ParamsE)
        .other          _ZN7cutlass13device_kernelIN5flash19enable_sm80_to_sm89INS1_16FlashAttnFwdSm80INS1_25CollectiveMainloopFwdSm80ILi4ELi1ELb0EN4cute5tupleIJNS5_1CILi128EEENS7_ILi48EEES8_EEELi128ENS_10bfloat16_tEfNS_4arch4Sm80ELb0ELb1ELb1ELb0ELb1ELb0ELb1ELb1EEENS1_21CollectiveEpilogueFwdINS6_IJS8_S8_S9_EEENS6_IJNS7_ILi1EEESH_SH_EEESB_SD_Li128ELb0ELb1ELb1ELb0EEENS1_19SingleTileSchedulerILb0ELb1ELb1ELi128EEEEEEEEEvNT_6ParamsE,@"STO_CUDA_ENTRY STV_DEFAULT"
_ZN7cutlass13device_kernelIN5flash19enable_sm80_to_sm89INS1_16FlashAttnFwdSm80INS1_25CollectiveMainloopFwdSm80ILi4ELi1ELb0EN4cute5tupleIJNS5_1CILi128EEENS7_ILi48EEES8_EEELi128ENS_10bfloat16_tEfNS_4arch4Sm80ELb0ELb1ELb1ELb0ELb1ELb0ELb1ELb1EEENS1_21CollectiveEpilogueFwdINS6_IJS8_S8_S9_EEENS6_IJNS7_ILi1EEESH_SH_EEESB_SD_Li128ELb0ELb1ELb1ELb0EEENS1_19SingleTileSchedulerILb0ELb1ELb1ELi128EEEEEEEEEvNT_6ParamsE:
[----:B------:R-:W-:Y:S01]  /*0000*/  LDC R1, c[0x0][0x28] ;  /* 0x00000a00ff017b82 */ /* 0x000fe20000000800 */
[----:B------:R-:W-:Y:S05]  /*0010*/  EXIT ;  /* 0x000000000000794d */ /* 0x000fea0003800000 */
.L_x_6:
        /* <DEDUP_REMOVED lines=14> */
.L_x_18:


//--------------------- .text._ZN7cutlass13device_kernelIN5flash19enable_sm80_to_sm89INS1_16FlashAttnFwdSm80INS1_25CollectiveMainloopFwdSm80ILi8ELi1ELb1EN4cute5tupleIJNS5_1CILi128EEENS7_ILi96EEES8_EEELi128ENS_10bfloat16_tEfNS_4arch4Sm80ELb0ELb1ELb1ELb1ELb1ELb0ELb1ELb1EEENS1_21CollectiveEpilogueFwdINS6_IJS8_S8_S9_EEENS6_IJNS7_ILi1EEESH_SH_EEESB_SD_Li256ELb1ELb1ELb1ELb0EEENS1_36VarlenDynamicPersistentTileSchedulerILi128ELi96ELi256ELi256ELb1ELb1ELb0ELb1ELb0ELb1EEEEEEEEEvNT_6ParamsE --------------------------
	.section	.text._ZN7cutlass13device_kernelIN5flash19enable_sm80_to_sm89INS1_16FlashAttnFwdSm80INS1_25CollectiveMainloopFwdSm80ILi8ELi1ELb1EN4cute5tupleIJNS5_1CILi128EEENS7_ILi96EEES8_EEELi128ENS_10bfloat16_tEfNS_4arch4Sm80ELb0ELb1ELb1ELb1ELb1ELb0ELb1ELb1EEENS1_21CollectiveEpilogueFwdINS6_IJS8_S8_S9_EEENS6_IJNS7_ILi1EEESH_SH_EEESB_SD_Li256ELb1ELb1ELb1ELb0EEENS1_36VarlenDynamicPersistentTileSchedulerILi128ELi96ELi256ELi256ELb1ELb1ELb0ELb1ELb0ELb1EEEEEEEEEvNT_6ParamsE,"ax",@progbits
	.align	128
.text._ZN7cutlass13device_kernelIN5flash19enable_sm80_to_sm89INS1_16FlashAttnFwdSm80INS1_25CollectiveMainloopFwdSm80ILi8ELi1ELb1EN4cute5tupleIJNS5_1CILi128EEENS7_ILi96EEES8_EEELi128ENS_10bfloat16_tEfNS_4arch4Sm80ELb0ELb1ELb1ELb1ELb1ELb0ELb1ELb1EEENS1_21CollectiveEpilogueFwdINS6_IJS8_S8_S9_EEENS6_IJNS7_ILi1EEESH_SH_EEESB_SD_Li256ELb1ELb1ELb1ELb0EEENS1_36VarlenDynamicPersistentTileSchedulerILi128ELi96ELi256ELi256ELb1ELb1ELb0ELb1ELb0ELb1EEEEEEEEEvNT_6ParamsE:
        .type           _ZN7cutlass13device_kernelIN5flash19enable_sm80_to_sm89INS1_16FlashAttnFwdSm80INS1_25CollectiveMainloopFwdSm80ILi8ELi1ELb1EN4cute5tupleIJNS5_1CILi128EEENS7_ILi96EEES8_EEELi128ENS_10bfloat16_tEfNS_4arch4Sm80ELb0ELb1ELb1ELb1ELb1ELb0ELb1ELb1EEENS1_21CollectiveEpilogueFwdINS6_IJS8_S8_S9_EEENS6_IJNS7_ILi1EEESH_SH_EEESB_SD_Li256ELb1ELb1ELb1ELb0EEENS1_36VarlenDynamicPersistentTileSchedulerILi128ELi96ELi256ELi256ELb1ELb1ELb0ELb1ELb0ELb1EEEEEEEEEvNT_6ParamsE,@function
        .size           _ZN7cutlass13device_kernelIN5flash19enable_sm80_to_sm89INS1_16FlashAttnFwdSm80INS1_25CollectiveMainloopFwdSm80ILi8ELi1ELb1EN4cute5tupleIJNS5_1CILi128EEENS7_ILi96EEES8_EEELi128ENS_10bfloat16_tEfNS_4arch4Sm80ELb0ELb1ELb1ELb1ELb1ELb0ELb1ELb1EEENS1_21CollectiveEpilogueFwdINS6_IJS8_S8_S9_EEENS6_IJNS7_ILi1EEESH_SH_EEESB_SD_Li256ELb1ELb1ELb1ELb0EEENS1_36VarlenDynamicPersistentTileSchedulerILi128ELi96ELi256ELi256ELb1ELb1ELb0ELb1ELb0ELb1EEEEEEEEEvNT_6ParamsE,(.L_x_19 - _ZN7cutlass13device_kernelIN5flash19enable_sm80_to_sm89INS1_16FlashAttnFwdSm80INS1_25CollectiveMainloopFwdSm80ILi8ELi1ELb1EN4cute5tupleIJNS5_1CILi128EEENS7_ILi96EEES8_EEELi128ENS_10bfloat16_tEfNS_4arch4Sm80ELb0ELb1ELb1ELb1ELb1ELb0ELb1ELb1EEENS1_21CollectiveEpilogueFwdINS6_IJS8_S8_S9_EEENS6_IJNS7_ILi1EEESH_SH_EEESB_SD_Li256ELb1ELb1ELb1ELb0EEENS1_36VarlenDynamicPersistentTileSchedulerILi128ELi96ELi256ELi256ELb1ELb1ELb0ELb1ELb0ELb1EEEEEEEEEvNT_6ParamsE)
        .other          _ZN7cutlass13device_kernelIN5flash19enable_sm80_to_sm89INS1_16FlashAttnFwdSm80INS1_25CollectiveMainloopFwdSm80ILi8ELi1ELb1EN4cute5tupleIJNS5_1CILi128EEENS7_ILi96EEES8_EEELi128ENS_10bfloat16_tEfNS_4arch4Sm80ELb0ELb1ELb1ELb1ELb1ELb0ELb1ELb1EEENS1_21CollectiveEpilogueFwdINS6_IJS8_S8_S9_EEENS6_IJNS7_ILi1EEESH_SH_EEESB_SD_Li256ELb1ELb1ELb1ELb0EEENS1_36VarlenDynamicPersistentTileSchedulerILi128ELi96ELi256ELi256ELb1ELb1ELb0ELb1ELb0ELb1EEEEEEEEEvNT_6ParamsE,@"STO_CUDA_ENTRY STV_DEFAULT"
_ZN7cutlass13device_kernelIN5flash19enable_sm80_to_sm89INS1_16FlashAttnFwdSm80INS1_25CollectiveMainloopFwdSm80ILi8ELi1ELb1EN4cute5tupleIJNS5_1CILi128EEENS7_ILi96EEES8_EEELi128ENS_10bfloat16_tEfNS_4arch4Sm80ELb0ELb1ELb1ELb1ELb1ELb0ELb1ELb1EEENS1_21CollectiveEpilogueFwdINS6_IJS8_S8_S9_EEENS6_IJNS7_ILi1EEESH_SH_EEESB_SD_Li256ELb1ELb1ELb1ELb0EEENS1_36VarlenDynamicPersistentTileSchedulerILi128ELi96ELi256ELi256ELb1ELb1ELb0ELb1ELb0ELb1EEEEEEEEEvNT_6ParamsE:
[----:B------:R-:W-:Y:S01]  /*0000*/  LDC R1, c[0x0][0x28] ;  /* 0x00000a00ff017b82 */ /* 0x000fe20000000800 */
[----:B------:R-:W-:Y:S05]  /*0010*/  EXIT ;  /* 0x000000000000794d */ /* 0x000fea0003800000 */
.L_x_7:
        /* <DEDUP_REMOVED lines=14> */
.L_x_19:


//--------------------- .text._ZN7cutlass13device_kernelIN5flash19enable_sm80_to_sm89INS1_16FlashAttnFwdSm80INS1_25CollectiveMainloopFwdSm80ILi8ELi1ELb1EN4cute5tupleIJNS5_1CILi128EEENS7_ILi96EEES8_EEELi128ENS_10bfloat16_tEfNS_4arch4Sm80ELb0ELb1ELb1ELb1ELb1ELb1ELb1ELb1EEENS1_21CollectiveEpilogueFwdINS6_IJS8_S8_S9_EEENS6_IJNS7_ILi1EEESH_SH_EEESB_SD_Li256ELb1ELb1ELb1ELb0EEENS1_36VarlenDynamicPersistentTileSchedulerILi128ELi96ELi256ELi256ELb1ELb1ELb0ELb1ELb0ELb1EEEEEEEEEvNT_6ParamsE --------------------------
	.section	.text._ZN7cutlass13device_kernelIN5flash19enable_sm80_to_sm89INS1_16FlashAttnFwdSm80INS1_25CollectiveMainloopFwdSm80ILi8ELi1ELb1EN4cute5tupleIJNS5_1CILi128EEENS7_ILi96EEES8_EEELi128ENS_10bfloat16_tEfNS_4arch4Sm80ELb0ELb1ELb1ELb1ELb1ELb1ELb1ELb1EEENS1_21CollectiveEpilogueFwdINS6_IJS8_S8_S9_EEENS6_IJNS7_ILi1EEESH_SH_EEESB_SD_Li256ELb1ELb1ELb1ELb0EEENS1_36VarlenDynamicPersistentTileSchedulerILi128ELi96ELi256ELi256ELb1ELb1ELb0ELb1ELb0ELb1EEEEEEEEEvNT_6ParamsE,"ax",@progbits
	.align	128
.text._ZN7cutlass13device_kernelIN5flash19enable_sm80_to_sm89INS1_16FlashAttnFwdSm80INS1_25CollectiveMainloopFwdSm80ILi8ELi1ELb1EN4cute5tupleIJNS5_1CILi128EEENS7_ILi96EEES8_EEELi128ENS_10bfloat16_tEfNS_4arch4Sm80ELb0ELb1ELb1ELb1ELb1ELb1ELb1ELb1EEENS1_21CollectiveEpilogueFwdINS6_IJS8_S8_S9_EEENS6_IJNS7_ILi1EEESH_SH_EEESB_SD_Li256ELb1ELb1ELb1ELb0EEENS1_36VarlenDynamicPersistentTileSchedulerILi128ELi96ELi256ELi256ELb1ELb1ELb0ELb1ELb0ELb1EEEEEEEEEvNT_6ParamsE:
        .type           _ZN7cutlass13device_kernelIN5flash19enable_sm80_to_sm89INS1_16FlashAttnFwdSm80INS1_25CollectiveMainloopFwdSm80ILi8ELi1ELb1EN4cute5tupleIJNS5_1CILi128EEENS7_ILi96EEES8_EEELi128ENS_10bfloat16_tEfNS_4arch4Sm80ELb0ELb1ELb1ELb1ELb1ELb1ELb1ELb1EEENS1_21CollectiveEpilogueFwdINS6_IJS8_S8_S9_EEENS6_IJNS7_ILi1EEESH_SH_EEESB_SD_Li256ELb1ELb1ELb1ELb0EEENS1_36VarlenDynamicPersistentTileSchedulerILi128ELi96ELi256ELi256ELb1ELb1ELb0ELb1ELb0ELb1EEEEEEEEEvNT_6ParamsE,@function
        .size           _ZN7cutlass13device_kernelIN5flash19enable_sm80_to_sm89INS1_16FlashAttnFwdSm80INS1_25CollectiveMainloopFwdSm80ILi8ELi1ELb1EN4cute5tupleIJNS5_1CILi128EEENS7_ILi96EEES8_EEELi128ENS_10bfloat16_tEfNS_4arch4Sm80ELb0ELb1ELb1ELb1ELb1ELb1ELb1ELb1EEENS1_21CollectiveEpilogueFwdINS6_IJS8_S8_S9_EEENS6_IJNS7_ILi1EEESH_SH_EEESB_SD_Li256ELb1ELb1ELb1ELb0EEENS1_36VarlenDynamicPersistentTileSchedulerILi128ELi96ELi256ELi256ELb1ELb1ELb0ELb1ELb0ELb1EEEEEEEEEvNT_6ParamsE,(.L_x_20 - _ZN7cutlass13device_kernelIN5flash19enable_sm80_to_sm89INS1_16FlashAttnFwdSm80INS1_25CollectiveMainloopFwdSm80ILi8ELi1ELb1EN4cute5tupleIJNS5_1CILi128EEENS7_ILi96EEES8_EEELi128ENS_10bfloat16_tEfNS_4arch4Sm80ELb0ELb1ELb1ELb1ELb1ELb1ELb1ELb1EEENS1_21CollectiveEpilogueFwdINS6_IJS8_S8_S9_EEENS6_IJNS7_ILi1EEESH_SH_EEESB_SD_Li256ELb1ELb1ELb1ELb0EEENS1_36VarlenDynamicPersistentTileSchedulerILi128ELi96ELi256ELi256ELb1ELb1ELb0ELb1ELb0ELb1EEEEEEEEEvNT_6ParamsE)
        .other          _ZN7cutlass13device_kernelIN5flash19enable_sm80_to_sm89INS1_16FlashAttnFwdSm80INS1_25CollectiveMainloopFwdSm80ILi8ELi1ELb1EN4cute5tupleIJNS5_1CILi128EEENS7_ILi96EEES8_EEELi128ENS_10bfloat16_tEfNS_4arch4Sm80ELb0ELb1ELb1ELb1ELb1ELb1ELb1ELb1EEENS1_21CollectiveEpilogueFwdINS6_IJS8_S8_S9_EEENS6_IJNS7_ILi1EEESH_SH_EEESB_SD_Li256ELb1ELb1ELb1ELb0EEENS1_36VarlenDynamicPersistentTileSchedulerILi128ELi96ELi256ELi256ELb1ELb1ELb0ELb1ELb0ELb1EEEEEEEEEvNT_6ParamsE,@"STO_CUDA_ENTRY STV_DEFAULT"
_ZN7cutlass13device_kernelIN5flash19enable_sm80_to_sm89INS1_16FlashAttnFwdSm80INS1_25CollectiveMainloopFwdSm80ILi8ELi1ELb1EN4cute5tupleIJNS5_1CILi128EEENS7_ILi96EEES8_EEELi128ENS_10bfloat16_tEfNS_4arch4Sm80ELb0ELb1ELb1ELb1ELb1ELb1ELb1ELb1EEENS1_21CollectiveEpilogueFwdINS6_IJS8_S8_S9_EEENS6_IJNS7_ILi1EEESH_SH_EEESB_SD_Li256ELb1ELb1ELb1ELb0EEENS1_36VarlenDynamicPersistentTileSchedulerILi128ELi96ELi256ELi256ELb1ELb1ELb0ELb1ELb0ELb1EEEEEEEEEvNT_6ParamsE:
[----:B------:R-:W-:Y:S01]  /*0000*/  LDC R1, c[0x0][0x28] ;  /* 0x00000a00ff017b82 */ /* 0x000fe20000000800 */
[----:B------:R-:W-:Y:S05]  /*0010*/  EXIT ;  /* 0x000000000000794d */ /* 0x000fea0003800000 */
.L_x_8:
        /* <DEDUP_REMOVED lines=14> */
.L_x_20:


//--------------------- .text._ZN7cutlass13device_kernelIN5flash19enable_sm80_to_sm89INS1_16FlashAttnFwdSm80INS1_25CollectiveMainloopFwdSm80ILi4ELi1ELb0EN4cute5tupleIJNS5_1CILi128EEENS7_ILi64EEES8_EEELi128ENS_10bfloat16_tEfNS_4arch4Sm80ELb1ELb0ELb1ELb0ELb1ELb0ELb1ELb1EEENS1_21CollectiveEpilogueFwdINS6_IJS8_S8_S9_EEENS6_IJNS7_ILi1EEESH_SH_EEESB_SD_Li128ELb0ELb1ELb1ELb0EEENS1_30DynamicPersistentTileSchedulerILi128ELi128ELb1ELb1ELb0EEEEEEEEEvNT_6ParamsE --------------------------
	.section	.text._ZN7cutlass13device_kernelIN5flash19enable_sm80_to_sm89INS1_16FlashAttnFwdSm80INS1_25CollectiveMainloopFwdSm80ILi4ELi1ELb0EN4cute5tupleIJNS5_1CILi128EEENS7_ILi64EEES8_EEELi128ENS_10bfloat16_tEfNS_4arch4Sm80ELb1ELb0ELb1ELb0ELb1ELb0ELb1ELb1EEENS1_21CollectiveEpilogueFwdINS6_IJS8_S8_S9_EEENS6_IJNS7_ILi1EEESH_SH_EEESB_SD_Li128ELb0ELb1ELb1ELb0EEENS1_30DynamicPersistentTileSchedulerILi128ELi128ELb1ELb1ELb0EEEEEEEEEvNT_6ParamsE,"ax",@progbits
	.align	128
.text._ZN7cutlass13device_kernelIN5flash19enable_sm80_to_sm89INS1_16FlashAttnFwdSm80INS1_25CollectiveMainloopFwdSm80ILi4ELi1ELb0EN4cute5tupleIJNS5_1CILi128EEENS7_ILi64EEES8_EEELi128ENS_10bfloat16_tEfNS_4arch4Sm80ELb1ELb0ELb1ELb0ELb1ELb0ELb1ELb1EEENS1_21CollectiveEpilogueFwdINS6_IJS8_S8_S9_EEENS6_IJNS7_ILi1EEESH_SH_EEESB_SD_Li128ELb0ELb1ELb1ELb0EEENS1_30DynamicPersistentTileSchedulerILi128ELi128ELb1ELb1ELb0EEEEEEEEEvNT_6ParamsE:
        .type           _ZN7cutlass13device_kernelIN5flash19enable_sm80_to_sm89INS1_16FlashAttnFwdSm80INS1_25CollectiveMainloopFwdSm80ILi4ELi1ELb0EN4cute5tupleIJNS5_1CILi128EEENS7_ILi64EEES8_EEELi128ENS_10bfloat16_tEfNS_4arch4Sm80ELb1ELb0ELb1ELb0ELb1ELb0ELb1ELb1EEENS1_21CollectiveEpilogueFwdINS6_IJS8_S8_S9_EEENS6_IJNS7_ILi1EEESH_SH_EEESB_SD_Li128ELb0ELb1ELb1ELb0EEENS1_30DynamicPersistentTileSchedulerILi128ELi128ELb1ELb1ELb0EEEEEEEEEvNT_6ParamsE,@function
        .size           _ZN7cutlass13device_kernelIN5flash19enable_sm80_to_sm89INS1_16FlashAttnFwdSm80INS1_25CollectiveMainloopFwdSm80ILi4ELi1ELb0EN4cute5tupleIJNS5_1CILi128EEENS7_ILi64EEES8_EEELi128ENS_10bfloat16_tEfNS_4arch4Sm80ELb1ELb0ELb1ELb0ELb1ELb0ELb1ELb1EEENS1_21CollectiveEpilogueFwdINS6_IJS8_S8_S9_EEENS6_IJNS7_ILi1EEESH_SH_EEESB_SD_Li128ELb0ELb1ELb1ELb0EEENS1_30DynamicPersistentTileSchedulerILi128ELi128ELb1ELb1ELb0EEEEEEEEEvNT_6ParamsE,(.L_x_21 - _ZN7cutlass13device_kernelIN5flash19enable_sm80_to_sm89INS1_16FlashAttnFwdSm80INS1_25CollectiveMainloopFwdSm80ILi4ELi1ELb0EN4cute5tupleIJNS5_1CILi128EEENS7_ILi64EEES8_EEELi128ENS_10bfloat16_tEfNS_4arch4Sm80ELb1ELb0ELb1ELb0ELb1ELb0ELb1ELb1EEENS1_21CollectiveEpilogueFwdINS6_IJS8_S8_S9_EEENS6_IJNS7_ILi1EEESH_SH_EEESB_SD_Li128ELb0ELb1ELb1ELb0EEENS1_30DynamicPersistentTileSchedulerILi128ELi128ELb1ELb1ELb0EEEEEEEEEvNT_6ParamsE)
        .other          _ZN7cutlass13device_kernelIN5flash19enable_sm80_to_sm89INS1_16FlashAttnFwdSm80INS1_25CollectiveMainloopFwdSm80ILi4ELi1ELb0EN4cute5tupleIJNS5_1CILi128EEENS7_ILi64EEES8_EEELi128ENS_10bfloat16_tEfNS_4arch4Sm80ELb1ELb0ELb1ELb0ELb1ELb0ELb1ELb1EEENS1_21CollectiveEpilogueFwdINS6_IJS8_S8_S9_EEENS6_IJNS7_ILi1EEESH_SH_EEESB_SD_Li128ELb0ELb1ELb1ELb0EEENS1_30DynamicPersistentTileSchedulerILi128ELi128ELb1ELb1ELb0EEEEEEEEEvNT_6ParamsE,@"STO_CUDA_ENTRY STV_DEFAULT"
_ZN7cutlass13device_kernelIN5flash19enable_sm80_to_sm89INS1_16FlashAttnFwdSm80INS1_25CollectiveMainloopFwdSm80ILi4ELi1ELb0EN4cute5tupleIJNS5_1CILi128EEENS7_ILi64EEES8_EEELi128ENS_10bfloat16_tEfNS_4arch4Sm80ELb1ELb0ELb1ELb0ELb1ELb0ELb1ELb1EEENS1_21CollectiveEpilogueFwdINS6_IJS8_S8_S9_EEENS6_IJNS7_ILi1EEESH_SH_EEESB_SD_Li128ELb0ELb1ELb1ELb0EEENS1_30DynamicPersistentTileSchedulerILi128ELi128ELb1ELb1ELb0EEEEEEEEEvNT_6ParamsE:
[----:B------:R-:W-:Y:S01]  /*0000*/  LDC R1, c[0x0][0x28] ;  /* 0x00000a00ff017b82 */ /* 0x000fe20000000800 */
[----:B------:R-:W-:Y:S05]  /*0010*/  EXIT ;  /* 0x000000000000794d */ /* 0x000fea0003800000 */
.L_x_9:
        /* <DEDUP_REMOVED lines=14> */
.L_x_21:


//--------------------- .text._ZN7cutlass13device_kernelIN5flash19enable_sm80_to_sm89INS1_16FlashAttnFwdSm80INS1_25CollectiveMainloopFwdSm80ILi8ELi1ELb1EN4cute5tupleIJNS5_1CILi128EEENS7_ILi112EEES8_EEELi128ENS_10bfloat16_tEfNS_4arch4Sm80ELb1ELb0ELb1ELb1ELb1ELb0ELb1ELb1EEENS1_21CollectiveEpilogueFwdINS6_IJS8_S8_S9_EEENS6_IJNS7_ILi1EEESH_SH_EEESB_SD_Li256ELb1ELb1ELb1ELb0EEENS1_36VarlenDynamicPersistentTileSchedulerILi128ELi112ELi256ELi256ELb1ELb1ELb0ELb1ELb1ELb1EEEEEEEEEvNT_6ParamsE --------------------------
	.section	.text._ZN7cutlass13device_kernelIN5flash19enable_sm80_to_sm89INS1_16FlashAttnFwdSm80INS1_25CollectiveMainloopFwdSm80ILi8ELi1ELb1EN4cute5tupleIJNS5_1CILi128EEENS7_ILi112EEES8_EEELi128ENS_10bfloat16_tEfNS_4arch4Sm80ELb1ELb0ELb1ELb1ELb1ELb0ELb1ELb1EEENS1_21CollectiveEpilogueFwdINS6_IJS8_S8_S9_EEENS6_IJNS7_ILi1EEESH_SH_EEESB_SD_Li256ELb1ELb1ELb1ELb0EEENS1_36VarlenDynamicPersistentTileSchedulerILi128ELi112ELi256ELi256ELb1ELb1ELb0ELb1ELb1ELb1EEEEEEEEEvNT_6ParamsE,"ax",@progbits
	.align	128
.text._ZN7cutlass13device_kernelIN5flash19enable_sm80_to_sm89INS1_16FlashAttnFwdSm80INS1_25CollectiveMainloopFwdSm80ILi8ELi1ELb1EN4cute5tupleIJNS5_1CILi128EEENS7_ILi112EEES8_EEELi128ENS_10bfloat16_tEfNS_4arch4Sm80ELb1ELb0ELb1ELb1ELb1ELb0ELb1ELb1EEENS1_21CollectiveEpilogueFwdINS6_IJS8_S8_S9_EEENS6_IJNS7_ILi1EEESH_SH_EEESB_SD_Li256ELb1ELb1ELb1ELb0EEENS1_36VarlenDynamicPersistentTileSchedulerILi128ELi112ELi256ELi256ELb1ELb1ELb0ELb1ELb1ELb1EEEEEEEEEvNT_6ParamsE:
        .type           _ZN7cutlass13device_kernelIN5flash19enable_sm80_to_sm89INS1_16FlashAttnFwdSm80INS1_25CollectiveMainloopFwdSm80ILi8ELi1ELb1EN4cute5tupleIJNS5_1CILi128EEENS7_ILi112EEES8_EEELi128ENS_10bfloat16_tEfNS_4arch4Sm80ELb1ELb0ELb1ELb1ELb1ELb0ELb1ELb1EEENS1_21CollectiveEpilogueFwdINS6_IJS8_S8_S9_EEENS6_IJNS7_ILi1EEESH_SH_EEESB_SD_Li256ELb1ELb1ELb1ELb0EEENS1_36VarlenDynamicPersistentTileSchedulerILi128ELi112ELi256ELi256ELb1ELb1ELb0ELb1ELb1ELb1EEEEEEEEEvNT_6ParamsE,@function
        .size           _ZN7cutlass13device_kernelIN5flash19enable_sm80_to_sm89INS1_16FlashAttnFwdSm80INS1_25CollectiveMainloopFwdSm80ILi8ELi1ELb1EN4cute5tupleIJNS5_1CILi128EEENS7_ILi112EEES8_EEELi128ENS_10bfloat16_tEfNS_4arch4Sm80ELb1ELb0ELb1ELb1ELb1ELb0ELb1ELb1EEENS1_21CollectiveEpilogueFwdINS6_IJS8_S8_S9_EEENS6_IJNS7_ILi1EEESH_SH_EEESB_SD_Li256ELb1ELb1ELb1ELb0EEENS1_36VarlenDynamicPersistentTileSchedulerILi128ELi112ELi256ELi256ELb1ELb1ELb0ELb1ELb1ELb1EEEEEEEEEvNT_6ParamsE,(.L_x_22 - _ZN7cutlass13device_kernelIN5flash19enable_sm80_to_sm89INS1_16FlashAttnFwdSm80INS1_25CollectiveMainloopFwdSm80ILi8ELi1ELb1EN4cute5tupleIJNS5_1CILi128EEENS7_ILi112EEES8_EEELi128ENS_10bfloat16_tEfNS_4arch4Sm80ELb1ELb0ELb1ELb1ELb1ELb0ELb1ELb1EEENS1_21CollectiveEpilogueFwdINS6_IJS8_S8_S9_EEENS6_IJNS7_ILi1EEESH_SH_EEESB_SD_Li256ELb1ELb1ELb1ELb0EEENS1_36VarlenDynamicPersistentTileSchedulerILi128ELi112ELi256ELi256ELb1ELb1ELb0ELb1ELb1ELb1EEEEEEEEEvNT_6ParamsE)
        .other          _ZN7cutlass13device_kernelIN5flash19enable_sm80_to_sm89INS1_16FlashAttnFwdSm80INS1_25CollectiveMainloopFwdSm80ILi8ELi1ELb1EN4cute5tupleIJNS5_1CILi128EEENS7_ILi112EEES8_EEELi128ENS_10bfloat16_tEfNS_4arch4Sm80ELb1ELb0ELb1ELb1ELb1ELb0ELb1ELb1EEENS1_21CollectiveEpilogueFwdINS6_IJS8_S8_S9_EEENS6_IJNS7_ILi1EEESH_SH_EEESB_SD_Li256ELb1ELb1ELb1ELb0EEENS1_36VarlenDynamicPersistentTileSchedulerILi128ELi112ELi256ELi256ELb1ELb1ELb0ELb1ELb1ELb1EEEEEEEEEvNT_6ParamsE,@"STO_CUDA_ENTRY STV_DEFAULT"
_ZN7cutlass13device_kernelIN5flash19enable_sm80_to_sm89INS1_16FlashAttnFwdSm80INS1_25CollectiveMainloopFwdSm80ILi8ELi1ELb1EN4cute5tupleIJNS5_1CILi128EEENS7_ILi112EEES8_EEELi128ENS_10bfloat16_tEfNS_4arch4Sm80ELb1ELb0ELb1ELb1ELb1ELb0ELb1ELb1EEENS1_21CollectiveEpilogueFwdINS6_IJS8_S8_S9_EEENS6_IJNS7_ILi1EEESH_SH_EEESB_SD_Li256ELb1ELb1ELb1ELb0EEENS1_36VarlenDynamicPersistentTileSchedulerILi128ELi112ELi256ELi256ELb1ELb1ELb0ELb1ELb1ELb1EEEEEEEEEvNT_6ParamsE:
[----:B------:R-:W-:Y:S01]  /*0000*/  LDC R1, c[0x0][0x28] ;  /* 0x00000a00ff017b82 */ /* 0x000fe20000000800 */
[----:B------:R-:W-:Y:S05]  /*0010*/  EXIT ;  /* 0x000000000000794d */ /* 0x000fea0003800000 */
.L_x_10:
        /* <DEDUP_REMOVED lines=14> */
.L_x_22:


//--------------------- .text._ZN7cutlass13device_kernelIN5flash19enable_sm80_to_sm89INS1_16FlashAttnFwdSm80INS1_25CollectiveMainloopFwdSm80ILi8ELi1ELb1EN4cute5tupleIJNS5_1CILi128EEENS7_ILi112EEES8_EEELi128ENS_10bfloat16_tEfNS_4arch4Sm80ELb1ELb0ELb1ELb1ELb1ELb1ELb1ELb1EEENS1_21CollectiveEpilogueFwdINS6_IJS8_S8_S9_EEENS6_IJNS7_ILi1EEESH_SH_EEESB_SD_Li256ELb1ELb1ELb1ELb0EEENS1_36VarlenDynamicPersistentTileSchedulerILi128ELi112ELi256ELi256ELb1ELb1ELb0ELb1ELb1ELb1EEEEEEEEEvNT_6ParamsE --------------------------
	.section	.text._ZN7cutlass13device_kernelIN5flash19enable_sm80_to_sm89INS1_16FlashAttnFwdSm80INS1_25CollectiveMainloopFwdSm80ILi8ELi1ELb1EN4cute5tupleIJNS5_1CILi128EEENS7_ILi112EEES8_EEELi128ENS_10bfloat16_tEfNS_4arch4Sm80ELb1ELb0ELb1ELb1ELb1ELb1ELb1ELb1EEENS1_21CollectiveEpilogueFwdINS6_IJS8_S8_S9_EEENS6_IJNS7_ILi1EEESH_SH_EEESB_SD_Li256ELb1ELb1ELb1ELb0EEENS1_36VarlenDynamicPersistentTileSchedulerILi128ELi112ELi256ELi256ELb1ELb1ELb0ELb1ELb1ELb1EEEEEEEEEvNT_6ParamsE,"ax",@progbits
	.align	128
.text._ZN7cutlass13device_kernelIN5flash19enable_sm80_to_sm89INS1_16FlashAttnFwdSm80INS1_25CollectiveMainloopFwdSm80ILi8ELi1ELb1EN4cute5tupleIJNS5_1CILi128EEENS7_ILi112EEES8_EEELi128ENS_10bfloat16_tEfNS_4arch4Sm80ELb1ELb0ELb1ELb1ELb1ELb1ELb1ELb1EEENS1_21CollectiveEpilogueFwdINS6_IJS8_S8_S9_EEENS6_IJNS7_ILi1EEESH_SH_EEESB_SD_Li256ELb1ELb1ELb1ELb0EEENS1_36VarlenDynamicPersistentTileSchedulerILi128ELi112ELi256ELi256ELb1ELb1ELb0ELb1ELb1ELb1EEEEEEEEEvNT_6ParamsE:
        .type           _ZN7cutlass13device_kernelIN5flash19enable_sm80_to_sm89INS1_16FlashAttnFwdSm80INS1_25CollectiveMainloopFwdSm80ILi8ELi1ELb1EN4cute5tupleIJNS5_1CILi128EEENS7_ILi112EEES8_EEELi128ENS_10bfloat16_tEfNS_4arch4Sm80ELb1ELb0ELb1ELb1ELb1ELb1ELb1ELb1EEENS1_21CollectiveEpilogueFwdINS6_IJS8_S8_S9_EEENS6_IJNS7_ILi1EEESH_SH_EEESB_SD_Li256ELb1ELb1ELb1ELb0EEENS1_36VarlenDynamicPersistentTileSchedulerILi128ELi112ELi256ELi256ELb1ELb1ELb0ELb1ELb1ELb1EEEEEEEEEvNT_6ParamsE,@function
        .size           _ZN7cutlass13device_kernelIN5flash19enable_sm80_to_sm89INS1_16FlashAttnFwdSm80INS1_25CollectiveMainloopFwdSm80ILi8ELi1ELb1EN4cute5tupleIJNS5_1CILi128EEENS7_ILi112EEES8_EEELi128ENS_10bfloat16_tEfNS_4arch4Sm80ELb1ELb0ELb1ELb1ELb1ELb1ELb1ELb1EEENS1_21CollectiveEpilogueFwdINS6_IJS8_S8_S9_EEENS6_IJNS7_ILi1EEESH_SH_EEESB_SD_Li256ELb1ELb1ELb1ELb0EEENS1_36VarlenDynamicPersistentTileSchedulerILi128ELi112ELi256ELi256ELb1ELb1ELb0ELb1ELb1ELb1EEEEEEEEEvNT_6ParamsE,(.L_x_23 - _ZN7cutlass13device_kernelIN5flash19enable_sm80_to_sm89INS1_16FlashAttnFwdSm80INS1_25CollectiveMainloopFwdSm80ILi8ELi1ELb1EN4cute5tupleIJNS5_1CILi128EEENS7_ILi112EEES8_EEELi128ENS_10bfloat16_tEfNS_4arch4Sm80ELb1ELb0ELb1ELb1ELb1ELb1ELb1ELb1EEENS1_21CollectiveEpilogueFwdINS6_IJS8_S8_S9_EEENS6_IJNS7_ILi1EEESH_SH_EEESB_SD_Li256ELb1ELb1ELb1ELb0EEENS1_36VarlenDynamicPersistentTileSchedulerILi128ELi112ELi256ELi256ELb1ELb1ELb0ELb1ELb1ELb1EEEEEEEEEvNT_6ParamsE)
        .other          _ZN7cutlass13device_kernelIN5flash19enable_sm80_to_sm89INS1_16FlashAttnFwdSm80INS1_25CollectiveMainloopFwdSm80ILi8ELi1ELb1EN4cute5tupleIJNS5_1CILi128EEENS7_ILi112EEES8_EEELi128ENS_10bfloat16_tEfNS_4arch4Sm80ELb1ELb0ELb1ELb1ELb1ELb1ELb1ELb1EEENS1_21CollectiveEpilogueFwdINS6_IJS8_S8_S9_EEENS6_IJNS7_ILi1EEESH_SH_EEESB_SD_Li256ELb1ELb1ELb1ELb0EEENS1_36VarlenDynamicPersistentTileSchedulerILi128ELi112ELi256ELi256ELb1ELb1ELb0ELb1ELb1ELb1EEEEEEEEEvNT_6ParamsE,@"STO_CUDA_ENTRY STV_DEFAULT"
_ZN7cutlass13device_kernelIN5flash19enable_sm80_to_sm89INS1_16FlashAttnFwdSm80INS1_25CollectiveMainloopFwdSm80ILi8ELi1ELb1EN4cute5tupleIJNS5_1CILi128EEENS7_ILi112EEES8_EEELi128ENS_10bfloat16_tEfNS_4arch4Sm80ELb1ELb0ELb1ELb1ELb1ELb1ELb1ELb1EEENS1_21CollectiveEpilogueFwdINS6_IJS8_S8_S9_EEENS6_IJNS7_ILi1EEESH_SH_EEESB_SD_Li256ELb1ELb1ELb1ELb0EEENS1_36VarlenDynamicPersistentTileSchedulerILi128ELi112ELi256ELi256ELb1ELb1ELb0ELb1ELb1ELb1EEEEEEEEEvNT_6ParamsE:
[----:B------:R-:W-:Y:S01]  /*0000*/  LDC R1, c[0x0][0x28] ;  /* 0x00000a00ff017b82 */ /* 0x000fe20000000800 */
[----:B------:R-:W-:Y:S05]  /*0010*/  EXIT ;  /* 0x000000000000794d */ /* 0x000fea0003800000 */
.L_x_11:
        /* <DEDUP_REMOVED lines=14> */
.L_x_23:


//--------------------- .nv.shared.reserved.0     --------------------------
	.section	.nv.shared.reserved.0,"aw",@nobits
	.weak		__nv_reservedSMEM_offset_0_alias
	.size		__nv_reservedSMEM_offset_0_alias, 0, 0
	.other		__nv_reservedSMEM_offset_0_alias,@"STO_CUDA_RESERVED_SHARED STV_DEFAULT"
__nv_reservedSMEM_offset_0_alias:
	.zero		0


//--------------------- .nv.global                --------------------------
	.section	.nv.global,"aw",@nobits
.nv.global:
	.type		_ZN86_INTERNAL_6dde936d_50_flash_fwd_hdim128_bf16_paged_split_softcap_sm80_cu_3fbc093a_29384cute1_E,@object
	.size		_ZN86_INTERNAL_6dde936d_50_flash_fwd_hdim128_bf16_paged_split_softcap_sm80_cu_3fbc093a_29384cute1_E,(_ZN86_INTERNAL_6dde936d_50_flash_fwd_hdim128_bf16_paged_split_softcap_sm80_cu_3fbc093a_29384cuda3std3__45__cpo6cbeginE - _ZN86_INTERNAL_6dde936d_50_flash_fwd_hdim128_bf16_paged_split_softcap_sm80_cu_3fbc093a_29384cute1_E)
_ZN86_INTERNAL_6dde936d_50_flash_fwd_hdim128_bf16_paged_split_softcap_sm80_cu_3fbc093a_29384cute1_E:
	.zero		1
	.type		_ZN86_INTERNAL_6dde936d_50_flash_fwd_hdim128_bf16_paged_split_softcap_sm80_cu_3fbc093a_29384cuda3std3__45__cpo6cbeginE,@object
	.size		_ZN86_INTERNAL_6dde936d_50_flash_fwd_hdim128_bf16_paged_split_softcap_sm80_cu_3fbc093a_29384cuda3std3__45__cpo6cbeginE,(_ZN86_INTERNAL_6dde936d_50_flash_fwd_hdim128_bf16_paged_split_softcap_sm80_cu_3fbc093a_29384cuda3std3__48in_placeE - _ZN86_INTERNAL_6dde936d_50_flash_fwd_hdim128_bf16_paged_split_softcap_sm80_cu_3fbc093a_29384cuda3std3__45__cpo6cbeginE)
_ZN86_INTERNAL_6dde936d_50_flash_fwd_hdim128_bf16_paged_split_softcap_sm80_cu_3fbc093a_29384cuda3std3__45__cpo6cbeginE:
	.zero		1
	.type		_ZN86_INTERNAL_6dde936d_50_flash_fwd_hdim128_bf16_paged_split_softcap_sm80_cu_3fbc093a_29384cuda3std3__48in_placeE,@object
	.size		_ZN86_INTERNAL_6dde936d_50_flash_fwd_hdim128_bf16_paged_split_softcap_sm80_cu_3fbc093a_29384cuda3std3__48in_placeE,(_ZN86_INTERNAL_6dde936d_50_flash_fwd_hdim128_bf16_paged_split_softcap_sm80_cu_3fbc093a_29384cuda3std6ranges3__45__cpo9iter_moveE - _ZN86_INTERNAL_6dde936d_50_flash_fwd_hdim128_bf16_paged_split_softcap_sm80_cu_3fbc093a_29384cuda3std3__48in_placeE)
_ZN86_INTERNAL_6dde936d_50_flash_fwd_hdim128_bf16_paged_split_softcap_sm80_cu_3fbc093a_29384cuda3std3__48in_placeE:
	.zero		1
	.type		_ZN86_INTERNAL_6dde936d_50_flash_fwd_hdim128_bf16_paged_split_softcap_sm80_cu_3fbc093a_29384cuda3std6ranges3__45__cpo9iter_moveE,@object
	.size		_ZN86_INTERNAL_6dde936d_50_flash_fwd_hdim128_bf16_paged_split_softcap_sm80_cu_3fbc093a_29384cuda3std6ranges3__45__cpo9iter_moveE,(_ZN86_INTERNAL_6dde936d_50_flash_fwd_hdim128_bf16_paged_split_softcap_sm80_cu_3fbc093a_29384cuda3std3__45__cpo5beginE - _ZN86_INTERNAL_6dde936d_50_flash_fwd_hdim128_bf16_paged_split_softcap_sm80_cu_3fbc093a_29384cuda3std6ranges3__45__cpo9iter_moveE)
_ZN86_INTERNAL_6dde936d_50_flash_fwd_hdim128_bf16_paged_split_softcap_sm80_cu_3fbc093a_29384cuda3std6ranges3__45__cpo9iter_moveE:
	.zero		1
	.type		_ZN86_INTERNAL_6dde936d_50_flash_fwd_hdim128_bf16_paged_split_softcap_sm80_cu_3fbc093a_29384cuda3std3__45__cpo5beginE,@object
	.size		_ZN86_INTERNAL_6dde936d_50_flash_fwd_hdim128_bf16_paged_split_softcap_sm80_cu_3fbc093a_29384cuda3std3__45__cpo5beginE,(_ZN86_INTERNAL_6dde936d_50_flash_fwd_hdim128_bf16_paged_split_softcap_sm80_cu_3fbc093a_29384cuda3std3__488_GLOBAL__N__6dde936d_50_flash_fwd_hdim128_bf16_paged_split_softcap_sm80_cu_3fbc093a_29386ignoreE - _ZN86_INTERNAL_6dde936d_50_flash_fwd_hdim128_bf16_paged_split_softcap_sm80_cu_3fbc093a_29384cuda3std3__45__cpo5beginE)
_ZN86_INTERNAL_6dde936d_50_flash_fwd_hdim128_bf16_paged_split_softcap_sm80_cu_3fbc093a_29384cuda3std3__45__cpo5beginE:
	.zero		1
	.type		_ZN86_INTERNAL_6dde936d_50_flash_fwd_hdim128_bf16_paged_split_softcap_sm80_cu_3fbc093a_29384cuda3std3__488_GLOBAL__N__6dde936d_50_flash_fwd_hdim128_bf16_paged_split_softcap_sm80_cu_3fbc093a_29386ignoreE,@object
	.size		_ZN86_INTERNAL_6dde936d_50_flash_fwd_hdim128_bf16_paged_split_softcap_sm80_cu_3fbc093a_29384cuda3std3__488_GLOBAL__N__6dde936d_50_flash_fwd_hdim128_bf16_paged_split_softcap_sm80_cu_3fbc093a_29386ignoreE,(_ZN86_INTERNAL_6dde936d_50_flash_fwd_hdim128_bf16_paged_split_softcap_sm80_cu_3fbc093a_29384cute7productE - _ZN86_INTERNAL_6dde936d_50_flash_fwd_hdim128_bf16_paged_split_softcap_sm80_cu_3fbc093a_29384cuda3std3__488_GLOBAL__N__6dde936d_50_flash_fwd_hdim128_bf16_paged_split_softcap_sm80_cu_3fbc093a_29386ignoreE)
_ZN86_INTERNAL_6dde936d_50_flash_fwd_hdim128_bf16_paged_split_softcap_sm80_cu_3fbc093a_29384cuda3std3__488_GLOBAL__N__6dde936d_50_flash_fwd_hdim128_bf16_paged_split_softcap_sm80_cu_3fbc093a_29386ignoreE:
	.zero		1
	.type		_ZN86_INTERNAL_6dde936d_50_flash_fwd_hdim128_bf16_paged_split_softcap_sm80_cu_3fbc093a_29384cute7productE,@object
	.size		_ZN86_INTERNAL_6dde936d_50_flash_fwd_hdim128_bf16_paged_split_softcap_sm80_cu_3fbc093a_29384cute7productE,(_ZN86_INTERNAL_6dde936d_50_flash_fwd_hdim128_bf16_paged_split_softcap_sm80_cu_3fbc093a_29384cuda3std3__45__cpo3endE - _ZN86_INTERNAL_6dde936d_50_flash_fwd_hdim128_bf16_paged_split_softcap_sm80_cu_3fbc093a_29384cute7productE)
_ZN86_INTERNAL_6dde936d_50_flash_fwd_hdim128_bf16_paged_split_softcap_sm80_cu_3fbc093a_29384cute7productE:
	.zero		1
	.type		_ZN86_INTERNAL_6dde936d_50_flash_fwd_hdim128_bf16_paged_split_softcap_sm80_cu_3fbc093a_29384cuda3std3__45__cpo3endE,@object
	.size		_ZN86_INTERNAL_6dde936d_50_flash_fwd_hdim128_bf16_paged_split_softcap_sm80_cu_3fbc093a_29384cuda3std3__45__cpo3endE,(_ZN86_INTERNAL_6dde936d_50_flash_fwd_hdim128_bf16_paged_split_softcap_sm80_cu_3fbc093a_29384cuda3std3__419piecewise_constructE - _ZN86_INTERNAL_6dde936d_50_flash_fwd_hdim128_bf16_paged_split_softcap_sm80_cu_3fbc093a_29384cuda3std3__45__cpo3endE)
_ZN86_INTERNAL_6dde936d_50_flash_fwd_hdim128_bf16_paged_split_softcap_sm80_cu_3fbc093a_29384cuda3std3__45__cpo3endE:
	.zero		1
	.type		_ZN86_INTERNAL_6dde936d_50_flash_fwd_hdim128_bf16_paged_split_softcap_sm80_cu_3fbc093a_29384cuda3std3__419piecewise_constructE,@object
	.size		_ZN86_INTERNAL_6dde936d_50_flash_fwd_hdim128_bf16_paged_split_softcap_sm80_cu_3fbc093a_29384cuda3std3__419piecewise_constructE,(_ZN86_INTERNAL_6dde936d_50_flash_fwd_hdim128_bf16_paged_split_softcap_sm80_cu_3fbc093a_29384cuda3std3__45__cpo4cendE - _ZN86_INTERNAL_6dde936d_50_flash_fwd_hdim128_bf16_paged_split_softcap_sm80_cu_3fbc093a_29384cuda3std3__419piecewise_constructE)
_ZN86_INTERNAL_6dde936d_50_flash_fwd_hdim128_bf16_paged_split_softcap_sm80_cu_3fbc093a_29384cuda3std3__419piecewise_constructE:
	.zero		1
	.type		_ZN86_INTERNAL_6dde936d_50_flash_fwd_hdim128_bf16_paged_split_softcap_sm80_cu_3fbc093a_29384cuda3std3__45__cpo4cendE,@object
	.size		_ZN86_INTERNAL_6dde936d_50_flash_fwd_hdim128_bf16_paged_split_softcap_sm80_cu_3fbc093a_29384cuda3std3__45__cpo4cendE,(_ZN86_INTERNAL_6dde936d_50_flash_fwd_hdim128_bf16_paged_split_softcap_sm80_cu_3fbc093a_29384cuda3std6ranges3__45__cpo4swapE - _ZN86_INTERNAL_6dde936d_50_flash_fwd_hdim128_bf16_paged_split_softcap_sm80_cu_3fbc093a_29384cuda3std3__45__cpo4cendE)
_ZN86_INTERNAL_6dde936d_50_flash_fwd_hdim128_bf16_paged_split_softcap_sm80_cu_3fbc093a_29384cuda3std3__45__cpo4cendE:
	.zero		1
	.type		_ZN86_INTERNAL_6dde936d_50_flash_fwd_hdim128_bf16_paged_split_softcap_sm80_cu_3fbc093a_29384cuda3std6ranges3__45__cpo4swapE,@object
	.size		_ZN86_INTERNAL_6dde936d_50_flash_fwd_hdim128_bf16_paged_split_softcap_sm80_cu_3fbc093a_29384cuda3std6ranges3__45__cpo4swapE,(.L_7 - _ZN86_INTERNAL_6dde936d_50_flash_fwd_hdim128_bf16_paged_split_softcap_sm80_cu_3fbc093a_29384cuda3std6ranges3__45__cpo4swapE)
_ZN86_INTERNAL_6dde936d_50_flash_fwd_hdim128_bf16_paged_split_softcap_sm80_cu_3fbc093a_29384cuda3std6ranges3__45__cpo4swapE:
	.zero		1
.L_7:


//--------------------- .nv.constant0._ZN7cutlass13device_kernelIN5flash19enable_sm80_to_sm89INS1_16FlashAttnFwdSm80INS1_25CollectiveMainloopFwdSm80ILi8ELi1ELb1EN4cute5tupleIJNS5_1CILi128EEES8_S8_EEELi128ENS_10bfloat16_tEfNS_4arch4Sm80ELb0ELb0ELb1ELb0ELb1ELb0ELb1ELb1EEENS1_21CollectiveEpilogueFwdIS9_NS6_IJNS7_ILi1EEESF_SF_EEESA_SC_Li256ELb0ELb1ELb1ELb0EEENS1_19SingleTileSchedulerILb0ELb1ELb1ELi128EEEEEEEEEvNT_6ParamsE --------------------------
	.section	.nv.constant0._ZN7cutlass13device_kernelIN5flash19enable_sm80_to_sm89INS1_16FlashAttnFwdSm80INS1_25CollectiveMainloopFwdSm80ILi8ELi1ELb1EN4cute5tupleIJNS5_1CILi128EEES8_S8_EEELi128ENS_10bfloat16_tEfNS_4arch4Sm80ELb0ELb0ELb1ELb0ELb1ELb0ELb1ELb1EEENS1_21CollectiveEpilogueFwdIS9_NS6_IJNS7_ILi1EEESF_SF_EEESA_SC_Li256ELb0ELb1ELb1ELb0EEENS1_19SingleTileSchedulerILb0ELb1ELb1ELi128EEEEEEEEEvNT_6ParamsE,"a",@progbits
	.sectionflags	@""
	.align	4
.nv.constant0._ZN7cutlass13device_kernelIN5flash19enable_sm80_to_sm89INS1_16FlashAttnFwdSm80INS1_25CollectiveMainloopFwdSm80ILi8ELi1ELb1EN4cute5tupleIJNS5_1CILi128EEES8_S8_EEELi128ENS_10bfloat16_tEfNS_4arch4Sm80ELb0ELb0ELb1ELb0ELb1ELb0ELb1ELb1EEENS1_21CollectiveEpilogueFwdIS9_NS6_IJNS7_ILi1EEESF_SF_EEESA_SC_Li256ELb0ELb1ELb1ELb0EEENS1_19SingleTileSchedulerILb0ELb1ELb1ELi128EEEEEEEEEvNT_6ParamsE:
	.zero		1576


//--------------------- .nv.constant0._ZN7cutlass13device_kernelIN5flash19enable_sm80_to_sm89INS1_16FlashAttnFwdSm80INS1_25CollectiveMainloopFwdSm80ILi8ELi1ELb1EN4cute5tupleIJNS5_1CILi128EEENS7_ILi96EEES8_EEELi128ENS_10bfloat16_tEfNS_4arch4Sm80ELb0ELb1ELb1ELb0ELb1ELb0ELb1ELb1EEENS1_21CollectiveEpilogueFwdINS6_IJS8_S8_S9_EEENS6_IJNS7_ILi1EEESH_SH_EEESB_SD_Li256ELb0ELb1ELb1ELb0EEENS1_19SingleTileSchedulerILb0ELb1ELb1ELi128EEEEEEEEEvNT_6ParamsE --------------------------
	.section	.nv.constant0._ZN7cutlass13device_kernelIN5flash19enable_sm80_to_sm89INS1_16FlashAttnFwdSm80INS1_25CollectiveMainloopFwdSm80ILi8ELi1ELb1EN4cute5tupleIJNS5_1CILi128EEENS7_ILi96EEES8_EEELi128ENS_10bfloat16_tEfNS_4arch4Sm80ELb0ELb1ELb1ELb0ELb1ELb0ELb1ELb1EEENS1_21CollectiveEpilogueFwdINS6_IJS8_S8_S9_EEENS6_IJNS7_ILi1EEESH_SH_EEESB_SD_Li256ELb0ELb1ELb1ELb0EEENS1_19SingleTileSchedulerILb0ELb1ELb1ELi128EEEEEEEEEvNT_6ParamsE,"a",@progbits
	.sectionflags	@""
	.align	4
.nv.constant0._ZN7cutlass13device_kernelIN5flash19enable_sm80_to_sm89INS1_16FlashAttnFwdSm80INS1_25CollectiveMainloopFwdSm80ILi8ELi1ELb1EN4cute5tupleIJNS5_1CILi128EEENS7_ILi96EEES8_EEELi128ENS_10bfloat16_tEfNS_4arch4Sm80ELb0ELb1ELb1ELb0ELb1ELb0ELb1ELb1EEENS1_21CollectiveEpilogueFwdINS6_IJS8_S8_S9_EEENS6_IJNS7_ILi1EEESH_SH_EEESB_SD_Li256ELb0ELb1ELb1ELb0EEENS1_19SingleTileSchedulerILb0ELb1ELb1ELi128EEEEEEEEEvNT_6ParamsE:
	.zero		1576


//--------------------- .nv.constant0._ZN7cutlass13device_kernelIN5flash19enable_sm80_to_sm89INS1_16FlashAttnFwdSm80INS1_25CollectiveMainloopFwdSm80ILi8ELi1ELb1EN4cute5tupleIJNS5_1CILi128EEES8_S8_EEELi128ENS_10bfloat16_tEfNS_4arch4Sm80ELb1ELb0ELb1ELb0ELb1ELb0ELb1ELb1EEENS1_21CollectiveEpilogueFwdIS9_NS6_IJNS7_ILi1EEESF_SF_EEESA_SC_Li256ELb0ELb1ELb1ELb0EEENS1_30DynamicPersistentTileSchedulerILi256ELi256ELb1ELb1ELb0EEEEEEEEEvNT_6ParamsE --------------------------
	.section	.nv.constant0._ZN7cutlass13device_kernelIN5flash19enable_sm80_to_sm89INS1_16FlashAttnFwdSm80INS1_25CollectiveMainloopFwdSm80ILi8ELi1ELb1EN4cute5tupleIJNS5_1CILi128EEES8_S8_EEELi128ENS_10bfloat16_tEfNS_4arch4Sm80ELb1ELb0ELb1ELb0ELb1ELb0ELb1ELb1EEENS1_21CollectiveEpilogueFwdIS9_NS6_IJNS7_ILi1EEESF_SF_EEESA_SC_Li256ELb0ELb1ELb1ELb0EEENS1_30DynamicPersistentTileSchedulerILi256ELi256ELb1ELb1ELb0EEEEEEEEEvNT_6ParamsE,"a",@progbits
	.sectionflags	@""
	.align	4
.nv.constant0._ZN7cutlass13device_kernelIN5flash19enable_sm80_to_sm89INS1_16FlashAttnFwdSm80INS1_25CollectiveMainloopFwdSm80ILi8ELi1ELb1EN4cute5tupleIJNS5_1CILi128EEES8_S8_EEELi128ENS_10bfloat16_tEfNS_4arch4Sm80ELb1ELb0ELb1ELb0ELb1ELb0ELb1ELb1EEENS1_21CollectiveEpilogueFwdIS9_NS6_IJNS7_ILi1EEESF_SF_EEESA_SC_Li256ELb0ELb1ELb1ELb0EEENS1_30DynamicPersistentTileSchedulerILi256ELi256ELb1ELb1ELb0EEEEEEEEEvNT_6ParamsE:
	.zero		1592


//--------------------- .nv.constant0._ZN7cutlass13device_kernelIN5flash19enable_sm80_to_sm89INS1_16FlashAttnFwdSm80INS1_25CollectiveMainloopFwdSm80ILi4ELi1ELb0EN4cute5tupleIJNS5_1CILi128EEENS7_ILi64EEES8_EEELi128ENS_10bfloat16_tEfNS_4arch4Sm80ELb0ELb0ELb1ELb0ELb1ELb0ELb1ELb1EEENS1_21CollectiveEpilogueFwdINS6_IJS8_S8_S9_EEENS6_IJNS7_ILi1EEESH_SH_EEESB_SD_Li128ELb0ELb1ELb1ELb0EEENS1_19SingleTileSchedulerILb0ELb1ELb1ELi128EEEEEEEEEvNT_6ParamsE --------------------------
	.section	.nv.constant0._ZN7cutlass13device_kernelIN5flash19enable_sm80_to_sm89INS1_16FlashAttnFwdSm80INS1_25CollectiveMainloopFwdSm80ILi4ELi1ELb0EN4cute5tupleIJNS5_1CILi128EEENS7_ILi64EEES8_EEELi128ENS_10bfloat16_tEfNS_4arch4Sm80ELb0ELb0ELb1ELb0ELb1ELb0ELb1ELb1EEENS1_21CollectiveEpilogueFwdINS6_IJS8_S8_S9_EEENS6_IJNS7_ILi1EEESH_SH_EEESB_SD_Li128ELb0ELb1ELb1ELb0EEENS1_19SingleTileSchedulerILb0ELb1ELb1ELi128EEEEEEEEEvNT_6ParamsE,"a",@progbits
	.sectionflags	@""
	.align	4
.nv.constant0._ZN7cutlass13device_kernelIN5flash19enable_sm80_to_sm89INS1_16FlashAttnFwdSm80INS1_25CollectiveMainloopFwdSm80ILi4ELi1ELb0EN4cute5tupleIJNS5_1CILi128EEENS7_ILi64EEES8_EEELi128ENS_10bfloat16_tEfNS_4arch4Sm80ELb0ELb0ELb1ELb0ELb1ELb0ELb1ELb1EEENS1_21CollectiveEpilogueFwdINS6_IJS8_S8_S9_EEENS6_IJNS7_ILi1EEESH_SH_EEESB_SD_Li128ELb0ELb1ELb1ELb0EEENS1_19SingleTileSchedulerILb0ELb1ELb1ELi128EEEEEEEEEvNT_6ParamsE:
	.zero		1576


//--------------------- .nv.constant0._ZN7cutlass13device_kernelIN5flash19enable_sm80_to_sm89INS1_16FlashAttnFwdSm80INS1_25CollectiveMainloopFwdSm80ILi8ELi1ELb1EN4cute5tupleIJNS5_1CILi128EEENS7_ILi112EEES8_EEELi128ENS_10bfloat16_tEfNS_4arch4Sm80ELb0ELb0ELb1ELb1ELb1ELb0ELb1ELb1EEENS1_21CollectiveEpilogueFwdINS6_IJS8_S8_S9_EEENS6_IJNS7_ILi1EEESH_SH_EEESB_SD_Li256ELb1ELb1ELb1ELb0EEENS1_36VarlenDynamicPersistentTileSchedulerILi128ELi112ELi256ELi256ELb1ELb1ELb0ELb0ELb1ELb1EEEEEEEEEvNT_6ParamsE --------------------------
	.section	.nv.constant0._ZN7cutlass13device_kernelIN5flash19enable_sm80_to_sm89INS1_16FlashAttnFwdSm80INS1_25CollectiveMainloopFwdSm80ILi8ELi1ELb1EN4cute5tupleIJNS5_1CILi128EEENS7_ILi112EEES8_EEELi128ENS_10bfloat16_tEfNS_4arch4Sm80ELb0ELb0ELb1ELb1ELb1ELb0ELb1ELb1EEENS1_21CollectiveEpilogueFwdINS6_IJS8_S8_S9_EEENS6_IJNS7_ILi1EEESH_SH_EEESB_SD_Li256ELb1ELb1ELb1ELb0EEENS1_36VarlenDynamicPersistentTileSchedulerILi128ELi112ELi256ELi256ELb1ELb1ELb0ELb0ELb1ELb1EEEEEEEEEvNT_6ParamsE,"a",@progbits
	.sectionflags	@""
	.align	4
.nv.constant0._ZN7cutlass13device_kernelIN5flash19enable_sm80_to_sm89INS1_16FlashAttnFwdSm80INS1_25CollectiveMainloopFwdSm80ILi8ELi1ELb1EN4cute5tupleIJNS5_1CILi128EEENS7_ILi112EEES8_EEELi128ENS_10bfloat16_tEfNS_4arch4Sm80ELb0ELb0ELb1ELb1ELb1ELb0ELb1ELb1EEENS1_21CollectiveEpilogueFwdINS6_IJS8_S8_S9_EEENS6_IJNS7_ILi1EEESH_SH_EEESB_SD_Li256ELb1ELb1ELb1ELb0EEENS1_36VarlenDynamicPersistentTileSchedulerILi128ELi112ELi256ELi256ELb1ELb1ELb0ELb0ELb1ELb1EEEEEEEEEvNT_6ParamsE:
	.zero		1608


//--------------------- .nv.constant0._ZN7cutlass13device_kernelIN5flash19enable_sm80_to_sm89INS1_16FlashAttnFwdSm80INS1_25CollectiveMainloopFwdSm80ILi8ELi1ELb1EN4cute5tupleIJNS5_1CILi128EEENS7_ILi112EEES8_EEELi128ENS_10bfloat16_tEfNS_4arch4Sm80ELb0ELb0ELb1ELb1ELb1ELb1ELb1ELb1EEENS1_21CollectiveEpilogueFwdINS6_IJS8_S8_S9_EEENS6_IJNS7_ILi1EEESH_SH_EEESB_SD_Li256ELb1ELb1ELb1ELb0EEENS1_36VarlenDynamicPersistentTileSchedulerILi128ELi112ELi256ELi256ELb1ELb1ELb0ELb0ELb1ELb1EEEEEEEEEvNT_6ParamsE --------------------------
	.section	.nv.constant0._ZN7cutlass13device_kernelIN5flash19enable_sm80_to_sm89INS1_16FlashAttnFwdSm80INS1_25CollectiveMainloopFwdSm80ILi8ELi1ELb1EN4cute5tupleIJNS5_1CILi128EEENS7_ILi112EEES8_EEELi128ENS_10bfloat16_tEfNS_4arch4Sm80ELb0ELb0ELb1ELb1ELb1ELb1ELb1ELb1EEENS1_21CollectiveEpilogueFwdINS6_IJS8_S8_S9_EEENS6_IJNS7_ILi1EEESH_SH_EEESB_SD_Li256ELb1ELb1ELb1ELb0EEENS1_36VarlenDynamicPersistentTileSchedulerILi128ELi112ELi256ELi256ELb1ELb1ELb0ELb0ELb1ELb1EEEEEEEEEvNT_6ParamsE,"a",@progbits
	.sectionflags	@""
	.align	4
.nv.constant0._ZN7cutlass13device_kernelIN5flash19enable_sm80_to_sm89INS1_16FlashAttnFwdSm80INS1_25CollectiveMainloopFwdSm80ILi8ELi1ELb1EN4cute5tupleIJNS5_1CILi128EEENS7_ILi112EEES8_EEELi128ENS_10bfloat16_tEfNS_4arch4Sm80ELb0ELb0ELb1ELb1ELb1ELb1ELb1ELb1EEENS1_21CollectiveEpilogueFwdINS6_IJS8_S8_S9_EEENS6_IJNS7_ILi1EEESH_SH_EEESB_SD_Li256ELb1ELb1ELb1ELb0EEENS1_36VarlenDynamicPersistentTileSchedulerILi128ELi112ELi256ELi256ELb1ELb1ELb0ELb0ELb1ELb1EEEEEEEEEvNT_6ParamsE:
	.zero		1608


//--------------------- .nv.constant0._ZN7cutlass13device_kernelIN5flash19enable_sm80_to_sm89INS1_16FlashAttnFwdSm80INS1_25CollectiveMainloopFwdSm80ILi4ELi1ELb0EN4cute5tupleIJNS5_1CILi128EEENS7_ILi48EEES8_EEELi128ENS_10bfloat16_tEfNS_4arch4Sm80ELb0ELb1ELb1ELb0ELb1ELb0ELb1ELb1EEENS1_21CollectiveEpilogueFwdINS6_IJS8_S8_S9_EEENS6_IJNS7_ILi1EEESH_SH_EEESB_SD_Li128ELb0ELb1ELb1ELb0EEENS1_19SingleTileSchedulerILb0ELb1ELb1ELi128EEEEEEEEEvNT_6ParamsE --------------------------
	.section	.nv.constant0._ZN7cutlass13device_kernelIN5flash19enable_sm80_to_sm89INS1_16FlashAttnFwdSm80INS1_25CollectiveMainloopFwdSm80ILi4ELi1ELb0EN4cute5tupleIJNS5_1CILi128EEENS7_ILi48EEES8_EEELi128ENS_10bfloat16_tEfNS_4arch4Sm80ELb0ELb1ELb1ELb0ELb1ELb0ELb1ELb1EEENS1_21CollectiveEpilogueFwdINS6_IJS8_S8_S9_EEENS6_IJNS7_ILi1EEESH_SH_EEESB_SD_Li128ELb0ELb1ELb1ELb0EEENS1_19SingleTileSchedulerILb0ELb1ELb1ELi128EEEEEEEEEvNT_6ParamsE,"a",@progbits
	.sectionflags	@""
	.align	4
.nv.constant0._ZN7cutlass13device_kernelIN5flash19enable_sm80_to_sm89INS1_16FlashAttnFwdSm80INS1_25CollectiveMainloopFwdSm80ILi4ELi1ELb0EN4cute5tupleIJNS5_1CILi128EEENS7_ILi48EEES8_EEELi128ENS_10bfloat16_tEfNS_4arch4Sm80ELb0ELb1ELb1ELb0ELb1ELb0ELb1ELb1EEENS1_21CollectiveEpilogueFwdINS6_IJS8_S8_S9_EEENS6_IJNS7_ILi1EEESH_SH_EEESB_SD_Li128ELb0ELb1ELb1ELb0EEENS1_19SingleTileSchedulerILb0ELb1ELb1ELi128EEEEEEEEEvNT_6ParamsE:
	.zero		1576


//--------------------- .nv.constant0._ZN7cutlass13device_kernelIN5flash19enable_sm80_to_sm89INS1_16FlashAttnFwdSm80INS1_25CollectiveMainloopFwdSm80ILi8ELi1ELb1EN4cute5tupleIJNS5_1CILi128EEENS7_ILi96EEES8_EEELi128ENS_10bfloat16_tEfNS_4arch4Sm80ELb0ELb1ELb1ELb1ELb1ELb0ELb1ELb1EEENS1_21CollectiveEpilogueFwdINS6_IJS8_S8_S9_EEENS6_IJNS7_ILi1EEESH_SH_EEESB_SD_Li256ELb1ELb1ELb1ELb0EEENS1_36VarlenDynamicPersistentTileSchedulerILi128ELi96ELi256ELi256ELb1ELb1ELb0ELb1ELb0ELb1EEEEEEEEEvNT_6ParamsE --------------------------
	.section	.nv.constant0._ZN7cutlass13device_kernelIN5flash19enable_sm80_to_sm89INS1_16FlashAttnFwdSm80INS1_25CollectiveMainloopFwdSm80ILi8ELi1ELb1EN4cute5tupleIJNS5_1CILi128EEENS7_ILi96EEES8_EEELi128ENS_10bfloat16_tEfNS_4arch4Sm80ELb0ELb1ELb1ELb1ELb1ELb0ELb1ELb1EEENS1_21CollectiveEpilogueFwdINS6_IJS8_S8_S9_EEENS6_IJNS7_ILi1EEESH_SH_EEESB_SD_Li256ELb1ELb1ELb1ELb0EEENS1_36VarlenDynamicPersistentTileSchedulerILi128ELi96ELi256ELi256ELb1ELb1ELb0ELb1ELb0ELb1EEEEEEEEEvNT_6ParamsE,"a",@progbits
	.sectionflags	@""
	.align	4
.nv.constant0._ZN7cutlass13device_kernelIN5flash19enable_sm80_to_sm89INS1_16FlashAttnFwdSm80INS1_25CollectiveMainloopFwdSm80ILi8ELi1ELb1EN4cute5tupleIJNS5_1CILi128EEENS7_ILi96EEES8_EEELi128ENS_10bfloat16_tEfNS_4arch4Sm80ELb0ELb1ELb1ELb1ELb1ELb0ELb1ELb1EEENS1_21CollectiveEpilogueFwdINS6_IJS8_S8_S9_EEENS6_IJNS7_ILi1EEESH_SH_EEESB_SD_Li256ELb1ELb1ELb1ELb0EEENS1_36VarlenDynamicPersistentTileSchedulerILi128ELi96ELi256ELi256ELb1ELb1ELb0ELb1ELb0ELb1EEEEEEEEEvNT_6ParamsE:
	.zero		1608


//--------------------- .nv.constant0._ZN7cutlass13device_kernelIN5flash19enable_sm80_to_sm89INS1_16FlashAttnFwdSm80INS1_25CollectiveMainloopFwdSm80ILi8ELi1ELb1EN4cute5tupleIJNS5_1CILi128EEENS7_ILi96EEES8_EEELi128ENS_10bfloat16_tEfNS_4arch4Sm80ELb0ELb1ELb1ELb1ELb1ELb1ELb1ELb1EEENS1_21CollectiveEpilogueFwdINS6_IJS8_S8_S9_EEENS6_IJNS7_ILi1EEESH_SH_EEESB_SD_Li256ELb1ELb1ELb1ELb0EEENS1_36VarlenDynamicPersistentTileSchedulerILi128ELi96ELi256ELi256ELb1ELb1ELb0ELb1ELb0ELb1EEEEEEEEEvNT_6ParamsE --------------------------
	.section	.nv.constant0._ZN7cutlass13device_kernelIN5flash19enable_sm80_to_sm89INS1_16FlashAttnFwdSm80INS1_25CollectiveMainloopFwdSm80ILi8ELi1ELb1EN4cute5tupleIJNS5_1CILi128EEENS7_ILi96EEES8_EEELi128ENS_10bfloat16_tEfNS_4arch4Sm80ELb0ELb1ELb1ELb1ELb1ELb1ELb1ELb1EEENS1_21CollectiveEpilogueFwdINS6_IJS8_S8_S9_EEENS6_IJNS7_ILi1EEESH_SH_EEESB_SD_Li256ELb1ELb1ELb1ELb0EEENS1_36VarlenDynamicPersistentTileSchedulerILi128ELi96ELi256ELi256ELb1ELb1ELb0ELb1ELb0ELb1EEEEEEEEEvNT_6ParamsE,"a",@progbits
	.sectionflags	@""
	.align	4
.nv.constant0._ZN7cutlass13device_kernelIN5flash19enable_sm80_to_sm89INS1_16FlashAttnFwdSm80INS1_25CollectiveMainloopFwdSm80ILi8ELi1ELb1EN4cute5tupleIJNS5_1CILi128EEENS7_ILi96EEES8_EEELi128ENS_10bfloat16_tEfNS_4arch4Sm80ELb0ELb1ELb1ELb1ELb1ELb1ELb1ELb1EEENS1_21CollectiveEpilogueFwdINS6_IJS8_S8_S9_EEENS6_IJNS7_ILi1EEESH_SH_EEESB_SD_Li256ELb1ELb1ELb1ELb0EEENS1_36VarlenDynamicPersistentTileSchedulerILi128ELi96ELi256ELi256ELb1ELb1ELb0ELb1ELb0ELb1EEEEEEEEEvNT_6ParamsE:
	.zero		1608


//--------------------- .nv.constant0._ZN7cutlass13device_kernelIN5flash19enable_sm80_to_sm89INS1_16FlashAttnFwdSm80INS1_25CollectiveMainloopFwdSm80ILi4ELi1ELb0EN4cute5tupleIJNS5_1CILi128EEENS7_ILi64EEES8_EEELi128ENS_10bfloat16_tEfNS_4arch4Sm80ELb1ELb0ELb1ELb0ELb1ELb0ELb1ELb1EEENS1_21CollectiveEpilogueFwdINS6_IJS8_S8_S9_EEENS6_IJNS7_ILi1EEESH_SH_EEESB_SD_Li128ELb0ELb1ELb1ELb0EEENS1_30DynamicPersistentTileSchedulerILi128ELi128ELb1ELb1ELb0EEEEEEEEEvNT_6ParamsE --------------------------
	.section	.nv.constant0._ZN7cutlass13device_kernelIN5flash19enable_sm80_to_sm89INS1_16FlashAttnFwdSm80INS1_25CollectiveMainloopFwdSm80ILi4ELi1ELb0EN4cute5tupleIJNS5_1CILi128EEENS7_ILi64EEES8_EEELi128ENS_10bfloat16_tEfNS_4arch4Sm80ELb1ELb0ELb1ELb0ELb1ELb0ELb1ELb1EEENS1_21CollectiveEpilogueFwdINS6_IJS8_S8_S9_EEENS6_IJNS7_ILi1EEESH_SH_EEESB_SD_Li128ELb0ELb1ELb1ELb0EEENS1_30DynamicPersistentTileSchedulerILi128ELi128ELb1ELb1ELb0EEEEEEEEEvNT_6ParamsE,"a",@progbits
	.sectionflags	@""
	.align	4
.nv.constant0._ZN7cutlass13device_kernelIN5flash19enable_sm80_to_sm89INS1_16FlashAttnFwdSm80INS1_25CollectiveMainloopFwdSm80ILi4ELi1ELb0EN4cute5tupleIJNS5_1CILi128EEENS7_ILi64EEES8_EEELi128ENS_10bfloat16_tEfNS_4arch4Sm80ELb1ELb0ELb1ELb0ELb1ELb0ELb1ELb1EEENS1_21CollectiveEpilogueFwdINS6_IJS8_S8_S9_EEENS6_IJNS7_ILi1EEESH_SH_EEESB_SD_Li128ELb0ELb1ELb1ELb0EEENS1_30DynamicPersistentTileSchedulerILi128ELi128ELb1ELb1ELb0EEEEEEEEEvNT_6ParamsE:
	.zero		1592


//--------------------- .nv.constant0._ZN7cutlass13device_kernelIN5flash19enable_sm80_to_sm89INS1_16FlashAttnFwdSm80INS1_25CollectiveMainloopFwdSm80ILi8ELi1ELb1EN4cute5tupleIJNS5_1CILi128EEENS7_ILi112EEES8_EEELi128ENS_10bfloat16_tEfNS_4arch4Sm80ELb1ELb0ELb1ELb1ELb1ELb0ELb1ELb1EEENS1_21CollectiveEpilogueFwdINS6_IJS8_S8_S9_EEENS6_IJNS7_ILi1EEESH_SH_EEESB_SD_Li256ELb1ELb1ELb1ELb0EEENS1_36VarlenDynamicPersistentTileSchedulerILi128ELi112ELi256ELi256ELb1ELb1ELb0ELb1ELb1ELb1EEEEEEEEEvNT_6ParamsE --------------------------
	.section	.nv.constant0._ZN7cutlass13device_kernelIN5flash19enable_sm80_to_sm89INS1_16FlashAttnFwdSm80INS1_25CollectiveMainloopFwdSm80ILi8ELi1ELb1EN4cute5tupleIJNS5_1CILi128EEENS7_ILi112EEES8_EEELi128ENS_10bfloat16_tEfNS_4arch4Sm80ELb1ELb0ELb1ELb1ELb1ELb0ELb1ELb1EEENS1_21CollectiveEpilogueFwdINS6_IJS8_S8_S9_EEENS6_IJNS7_ILi1EEESH_SH_EEESB_SD_Li256ELb1ELb1ELb1ELb0EEENS1_36VarlenDynamicPersistentTileSchedulerILi128ELi112ELi256ELi256ELb1ELb1ELb0ELb1ELb1ELb1EEEEEEEEEvNT_6ParamsE,"a",@progbits
	.sectionflags	@""
	.align	4
.nv.constant0._ZN7cutlass13device_kernelIN5flash19enable_sm80_to_sm89INS1_16FlashAttnFwdSm80INS1_25CollectiveMainloopFwdSm80ILi8ELi1ELb1EN4cute5tupleIJNS5_1CILi128EEENS7_ILi112EEES8_EEELi128ENS_10bfloat16_tEfNS_4arch4Sm80ELb1ELb0ELb1ELb1ELb1ELb0ELb1ELb1EEENS1_21CollectiveEpilogueFwdINS6_IJS8_S8_S9_EEENS6_IJNS7_ILi1EEESH_SH_EEESB_SD_Li256ELb1ELb1ELb1ELb0EEENS1_36VarlenDynamicPersistentTileSchedulerILi128ELi112ELi256ELi256ELb1ELb1ELb0ELb1ELb1ELb1EEEEEEEEEvNT_6ParamsE:
	.zero		1608


//--------------------- .nv.constant0._ZN7cutlass13device_kernelIN5flash19enable_sm80_to_sm89INS1_16FlashAttnFwdSm80INS1_25CollectiveMainloopFwdSm80ILi8ELi1ELb1EN4cute5tupleIJNS5_1CILi128EEENS7_ILi112EEES8_EEELi128ENS_10bfloat16_tEfNS_4arch4Sm80ELb1ELb0ELb1ELb1ELb1ELb1ELb1ELb1EEENS1_21CollectiveEpilogueFwdINS6_IJS8_S8_S9_EEENS6_IJNS7_ILi1EEESH_SH_EEESB_SD_Li256ELb1ELb1ELb1ELb0EEENS1_36VarlenDynamicPersistentTileSchedulerILi128ELi112ELi256ELi256ELb1ELb1ELb0ELb1ELb1ELb1EEEEEEEEEvNT_6ParamsE --------------------------
	.section	.nv.constant0._ZN7cutlass13device_kernelIN5flash19enable_sm80_to_sm89INS1_16FlashAttnFwdSm80INS1_25CollectiveMainloopFwdSm80ILi8ELi1ELb1EN4cute5tupleIJNS5_1CILi128EEENS7_ILi112EEES8_EEELi128ENS_10bfloat16_tEfNS_4arch4Sm80ELb1ELb0ELb1ELb1ELb1ELb1ELb1ELb1EEENS1_21CollectiveEpilogueFwdINS6_IJS8_S8_S9_EEENS6_IJNS7_ILi1EEESH_SH_EEESB_SD_Li256ELb1ELb1ELb1ELb0EEENS1_36VarlenDynamicPersistentTileSchedulerILi128ELi112ELi256ELi256ELb1ELb1ELb0ELb1ELb1ELb1EEEEEEEEEvNT_6ParamsE,"a",@progbits
	.sectionflags	@""
	.align	4
.nv.constant0._ZN7cutlass13device_kernelIN5flash19enable_sm80_to_sm89INS1_16FlashAttnFwdSm80INS1_25CollectiveMainloopFwdSm80ILi8ELi1ELb1EN4cute5tupleIJNS5_1CILi128EEENS7_ILi112EEES8_EEELi128ENS_10bfloat16_tEfNS_4arch4Sm80ELb1ELb0ELb1ELb1ELb1ELb1ELb1ELb1EEENS1_21CollectiveEpilogueFwdINS6_IJS8_S8_S9_EEENS6_IJNS7_ILi1EEESH_SH_EEESB_SD_Li256ELb1ELb1ELb1ELb0EEENS1_36VarlenDynamicPersistentTileSchedulerILi128ELi112ELi256ELi256ELb1ELb1ELb0ELb1ELb1ELb1EEEEEEEEEvNT_6ParamsE:
	.zero		1608


//--------------------- SYMBOLS --------------------------

	.type		.nv.reservedSmem.offset0,@object
	.size		.nv.reservedSmem.offset0,0x4
